// auto-generated by cutlass_sweep.gemm — config: {"arch": "sm_100", "cluster_m": 2, "cluster_n": 1, "dtype": "e4m3", "stages": 0, "tile_k": 64, "tile_m": 64, "tile_n": 128}
#include "cutlass/cutlass.h"
#include "cutlass/gemm/collective/collective_builder.hpp"
#include "cutlass/gemm/device/gemm_universal_adapter.h"
#include "cutlass/gemm/kernel/gemm_universal.hpp"
#include "cutlass/epilogue/collective/collective_builder.hpp"

using ElemA = cutlass::float_e4m3_t;
using ElemB = cutlass::float_e4m3_t;
using ElemCD = cutlass::float_e4m3_t;
using Acc  = float;
using TileShape    = cute::Shape<cute::_64, cute::_128, cute::_64>;
using ClusterShape = cute::Shape<cute::_2, cute::_1, cute::_1>;

using CollectiveEpilogue = typename cutlass::epilogue::collective::CollectiveBuilder<
    cutlass::arch::Sm100, cutlass::arch::OpClassTensorOp,
    TileShape, ClusterShape,
    cutlass::epilogue::collective::EpilogueTileAuto,
    Acc, Acc,
    ElemCD, cutlass::layout::RowMajor, 128 / cutlass::sizeof_bits<ElemCD>::value,
    ElemCD, cutlass::layout::RowMajor, 128 / cutlass::sizeof_bits<ElemCD>::value,
    cutlass::epilogue::collective::EpilogueScheduleAuto
  >::CollectiveOp;

using CollectiveMainloop = typename cutlass::gemm::collective::CollectiveBuilder<
    cutlass::arch::Sm100, cutlass::arch::OpClassTensorOp,
    ElemA, cutlass::layout::RowMajor, 128 / cutlass::sizeof_bits<ElemA>::value,
    ElemB, cutlass::layout::ColumnMajor, 128 / cutlass::sizeof_bits<ElemB>::value,
    Acc,
    TileShape, ClusterShape,
    cutlass::gemm::collective::StageCountAutoCarveout<static_cast<int>(sizeof(typename CollectiveEpilogue::SharedStorage))>,
    cutlass::gemm::collective::KernelScheduleAuto
  >::CollectiveOp;

using GemmKernel = cutlass::gemm::kernel::GemmUniversal<
    cute::Shape<int,int,int,int>,
    CollectiveMainloop,
    CollectiveEpilogue
>;
using Gemm = cutlass::gemm::device::GemmUniversalAdapter<GemmKernel>;

// Force the device kernel symbol into the cubin without needing a host main.
auto* _anchor = &cutlass::device_kernel<GemmKernel>;


// ===== COMPILED SASS (sm_100a) =====

	.target	sm_100a

	.elftype	@"ET_EXEC"


//--------------------- .note.nv.tkinfo           --------------------------
	.section	.note.nv.tkinfo,"",@"SHT_NOTE"
	.sectionflags	@"SHF_NOTE_NV_TKINFO"
	.tkinfo
        /*0018*/ 	.word	0x00000002
        /*0030*/ 	.string	""
        /*0030*/ 	.string	"ptxas"
        /*0030*/ 	.string	"Cuda compilation tools, release 13.0, V13.0.88"
        /*0030*/ 	.string	"Build cuda_13.0.r13.0/compiler.36424714_0"
        /*0030*/ 	.string	"-arch sm_100a -m 64 "



//--------------------- .note.nv.cuinfo           --------------------------
	.section	.note.nv.cuinfo,"",@"SHT_NOTE"
	.sectionflags	@"SHF_NOTE_NV_CUINFO"
        /*0018*/ 	.short	0x0002
        /*001a*/ 	.short	0x0064
        /*001c*/ 	.short	0x0082
	.zero		2


//--------------------- .nv.info                  --------------------------
	.section	.nv.info,"",@"SHT_CUDA_INFO"
	.align	4


	//----- nvinfo : EIATTR_REGCOUNT
	.align		4
        /*0000*/ 	.byte	0x04, 0x2f
        /*0002*/ 	.short	(.L_19 - .L_18)
	.align		4
.L_18:
        /*0004*/ 	.word	index@(_ZN7cutlass13device_kernelINS_4gemm6kernel13GemmUniversalIN4cute5tupleIJiiiiEEENS1_10collective13CollectiveMmaINS1_35MainloopSm100TmaUmmaWarpSpecializedILi17ELi2ELi4ENS5_IJNS4_1CILi2EEENSA_ILi1EEESC_EEEEENS5_IJNSA_ILi64EEENSA_ILi128EEESF_EEENS_12float_e4m3_tENS5_IJlSC_lEEESI_SJ_NS4_8TiledMMAINS4_8MMA_AtomIJNS4_10MMA_TraitsINS4_19SM100_MMA_F8F6F4_SSEJSI_SI_fSF_SG_NS4_17integral_constantINS4_4UMMA5MajorELSQ_0EEESR_NSO_INSP_7ScaleInELSS_0EEEST_EEEEEENS4_6LayoutINS5_IJSC_SC_SC_EEENS5_IJNSA_ILi0EEESY_SY_EEEEENS5_IJNS4_10UnderscoreES11_S11_EEEEENS4_13SM90_TMA_LOADENS4_14ComposedLayoutINS4_7SwizzleILi2ELi4ELi3EEENS4_18smem_ptr_flag_bitsILi8EEENSW_INS5_IJNSA_ILi8EEESF_EEENS5_IJSF_SC_EEEEEEEvNS4_8identityENS4_23SM90_TMA_LOAD_MULTICASTES1E_vS1F_EENS_8epilogue10collective18CollectiveEpilogueINS1I_23Sm100TmaWarpSpecializedILi2ELi2ELi32ELb0ELb0EEEJSH_NS5_IJNSW_ISF_SC_EES1N_EEESI_SJ_SI_SJ_NS1I_6fusion15FusionCallbacksIS1M_NS1P_17LinearCombinationISI_fSI_fLNS_15FloatRoundStyleE2EEESH_S1O_JEEENS4_5SM1004TMEM4LOAD26SM100_TMEM_LOAD_16dp32b32xES14_S1E_NS4_39AutoVectorizingCopyWithAssumedAlignmentILi128EEENS4_14SM90_TMA_STOREES1E_S20_S20_EEEvvEEEEvNT_6ParamsE)
        /*0008*/ 	.word	0x00000072


	//----- nvinfo : EIATTR_FRAME_SIZE
	.align		4
.L_19:
        /*000c*/ 	.byte	0x04, 0x11
        /*000e*/ 	.short	(.L_21 - .L_20)
	.align		4
.L_20:
        /*0010*/ 	.word	index@($__internal_2_$__cuda_sm10x_tcgen05_guardrail_trap_unallocated_columns_being_dealloced)
        /*0014*/ 	.word	0x00000000


	//----- nvinfo : EIATTR_FRAME_SIZE
	.align		4
.L_21:
        /*0018*/ 	.byte	0x04, 0x11
        /*001a*/ 	.short	(.L_23 - .L_22)
	.align		4
.L_22:
        /*001c*/ 	.word	index@($__internal_1_$__cuda_sm10x_tcgen05_guardrail_trap_phase_invalid_during_alloc)
        /*0020*/ 	.word	0x00000000


	//----- nvinfo : EIATTR_FRAME_SIZE
	.align		4
.L_23:
        /*0024*/ 	.byte	0x04, 0x11
        /*0026*/ 	.short	(.L_25 - .L_24)
	.align		4
.L_24:
        /*0028*/ 	.word	index@($__internal_0_$__cuda_sm10x_tcgen05_guardrail_trap_col_being_dealloced_not_returned_by_alloc)
        /*002c*/ 	.word	0x00000000


	//----- nvinfo : EIATTR_FRAME_SIZE
	.align		4
.L_25:
        /*0030*/ 	.byte	0x04, 0x11
        /*0032*/ 	.short	(.L_27 - .L_26)
	.align		4
.L_26:
        /*0034*/ 	.word	index@(_ZN7cutlass13device_kernelINS_4gemm6kernel13GemmUniversalIN4cute5tupleIJiiiiEEENS1_10collective13CollectiveMmaINS1_35MainloopSm100TmaUmmaWarpSpecializedILi17ELi2ELi4ENS5_IJNS4_1CILi2EEENSA_ILi1EEESC_EEEEENS5_IJNSA_ILi64EEENSA_ILi128EEESF_EEENS_12float_e4m3_tENS5_IJlSC_lEEESI_SJ_NS4_8TiledMMAINS4_8MMA_AtomIJNS4_10MMA_TraitsINS4_19SM100_MMA_F8F6F4_SSEJSI_SI_fSF_SG_NS4_17integral_constantINS4_4UMMA5MajorELSQ_0EEESR_NSO_INSP_7ScaleInELSS_0EEEST_EEEEEENS4_6LayoutINS5_IJSC_SC_SC_EEENS5_IJNSA_ILi0EEESY_SY_EEEEENS5_IJNS4_10UnderscoreES11_S11_EEEEENS4_13SM90_TMA_LOADENS4_14ComposedLayoutINS4_7SwizzleILi2ELi4ELi3EEENS4_18smem_ptr_flag_bitsILi8EEENSW_INS5_IJNSA_ILi8EEESF_EEENS5_IJSF_SC_EEEEEEEvNS4_8identityENS4_23SM90_TMA_LOAD_MULTICASTES1E_vS1F_EENS_8epilogue10collective18CollectiveEpilogueINS1I_23Sm100TmaWarpSpecializedILi2ELi2ELi32ELb0ELb0EEEJSH_NS5_IJNSW_ISF_SC_EES1N_EEESI_SJ_SI_SJ_NS1I_6fusion15FusionCallbacksIS1M_NS1P_17LinearCombinationISI_fSI_fLNS_15FloatRoundStyleE2EEESH_S1O_JEEENS4_5SM1004TMEM4LOAD26SM100_TMEM_LOAD_16dp32b32xES14_S1E_NS4_39AutoVectorizingCopyWithAssumedAlignmentILi128EEENS4_14SM90_TMA_STOREES1E_S20_S20_EEEvvEEEEvNT_6ParamsE)
        /*0038*/ 	.word	0x00000000


	//----- nvinfo : EIATTR_MIN_STACK_SIZE
	.align		4
.L_27:
        /*003c*/ 	.byte	0x04, 0x12
        /*003e*/ 	.short	(.L_29 - .L_28)
	.align		4
.L_28:
        /*0040*/ 	.word	index@(_ZN7cutlass13device_kernelINS_4gemm6kernel13GemmUniversalIN4cute5tupleIJiiiiEEENS1_10collective13CollectiveMmaINS1_35MainloopSm100TmaUmmaWarpSpecializedILi17ELi2ELi4ENS5_IJNS4_1CILi2EEENSA_ILi1EEESC_EEEEENS5_IJNSA_ILi64EEENSA_ILi128EEESF_EEENS_12float_e4m3_tENS5_IJlSC_lEEESI_SJ_NS4_8TiledMMAINS4_8MMA_AtomIJNS4_10MMA_TraitsINS4_19SM100_MMA_F8F6F4_SSEJSI_SI_fSF_SG_NS4_17integral_constantINS4_4UMMA5MajorELSQ_0EEESR_NSO_INSP_7ScaleInELSS_0EEEST_EEEEEENS4_6LayoutINS5_IJSC_SC_SC_EEENS5_IJNSA_ILi0EEESY_SY_EEEEENS5_IJNS4_10UnderscoreES11_S11_EEEEENS4_13SM90_TMA_LOADENS4_14ComposedLayoutINS4_7SwizzleILi2ELi4ELi3EEENS4_18smem_ptr_flag_bitsILi8EEENSW_INS5_IJNSA_ILi8EEESF_EEENS5_IJSF_SC_EEEEEEEvNS4_8identityENS4_23SM90_TMA_LOAD_MULTICASTES1E_vS1F_EENS_8epilogue10collective18CollectiveEpilogueINS1I_23Sm100TmaWarpSpecializedILi2ELi2ELi32ELb0ELb0EEEJSH_NS5_IJNSW_ISF_SC_EES1N_EEESI_SJ_SI_SJ_NS1I_6fusion15FusionCallbacksIS1M_NS1P_17LinearCombinationISI_fSI_fLNS_15FloatRoundStyleE2EEESH_S1O_JEEENS4_5SM1004TMEM4LOAD26SM100_TMEM_LOAD_16dp32b32xES14_S1E_NS4_39AutoVectorizingCopyWithAssumedAlignmentILi128EEENS4_14SM90_TMA_STOREES1E_S20_S20_EEEvvEEEEvNT_6ParamsE)
        /*0044*/ 	.word	0x00000000
.L_29:


//--------------------- .nv.compat                --------------------------
	.section	.nv.compat,"",@"SHT_CUDA_COMPAT_INFO"
	.align	4
        /*0000*/ 	.byte	0x02, 0x09, 0x01, 0x00, 0x02, 0x02, 0x02, 0x00, 0x02, 0x05, 0x05, 0x00, 0x03, 0x07, 0x01, 0x01
        /*0010*/ 	.byte	0x02, 0x03, 0x01, 0x00, 0x02, 0x06, 0x01, 0x00, 0x04, 0x0b, 0x08, 0x00, 0x09, 0x00, 0x00, 0x00
        /*0020*/ 	.byte	0x00, 0x00, 0x00, 0x00


//--------------------- .nv.info._ZN7cutlass13device_kernelINS_4gemm6kernel13GemmUniversalIN4cute5tupleIJiiiiEEENS1_10collective13CollectiveMmaINS1_35MainloopSm100TmaUmmaWarpSpecializedILi17ELi2ELi4ENS5_IJNS4_1CILi2EEENSA_ILi1EEESC_EEEEENS5_IJNSA_ILi64EEENSA_ILi128EEESF_EEENS_12float_e4m3_tENS5_IJlSC_lEEESI_SJ_NS4_8TiledMMAINS4_8MMA_AtomIJNS4_10MMA_TraitsINS4_19SM100_MMA_F8F6F4_SSEJSI_SI_fSF_SG_NS4_17integral_constantINS4_4UMMA5MajorELSQ_0EEESR_NSO_INSP_7ScaleInELSS_0EEEST_EEEEEENS4_6LayoutINS5_IJSC_SC_SC_EEENS5_IJNSA_ILi0EEESY_SY_EEEEENS5_IJNS4_10UnderscoreES11_S11_EEEEENS4_13SM90_TMA_LOADENS4_14ComposedLayoutINS4_7SwizzleILi2ELi4ELi3EEENS4_18smem_ptr_flag_bitsILi8EEENSW_INS5_IJNSA_ILi8EEESF_EEENS5_IJSF_SC_EEEEEEEvNS4_8identityENS4_23SM90_TMA_LOAD_MULTICASTES1E_vS1F_EENS_8epilogue10collective18CollectiveEpilogueINS1I_23Sm100TmaWarpSpecializedILi2ELi2ELi32ELb0ELb0EEEJSH_NS5_IJNSW_ISF_SC_EES1N_EEESI_SJ_SI_SJ_NS1I_6fusion15FusionCallbacksIS1M_NS1P_17LinearCombinationISI_fSI_fLNS_15FloatRoundStyleE2EEESH_S1O_JEEENS4_5SM1004TMEM4LOAD26SM100_TMEM_LOAD_16dp32b32xES14_S1E_NS4_39AutoVectorizingCopyWithAssumedAlignmentILi128EEENS4_14SM90_TMA_STOREES1E_S20_S20_EEEvvEEEEvNT_6ParamsE --------------------------
	.section	.nv.info._ZN7cutlass13device_kernelINS_4gemm6kernel13GemmUniversalIN4cute5tupleIJiiiiEEENS1_10collective13CollectiveMmaINS1_35MainloopSm100TmaUmmaWarpSpecializedILi17ELi2ELi4ENS5_IJNS4_1CILi2EEENSA_ILi1EEESC_EEEEENS5_IJNSA_ILi64EEENSA_ILi128EEESF_EEENS_12float_e4m3_tENS5_IJlSC_lEEESI_SJ_NS4_8TiledMMAINS4_8MMA_AtomIJNS4_10MMA_TraitsINS4_19SM100_MMA_F8F6F4_SSEJSI_SI_fSF_SG_NS4_17integral_constantINS4_4UMMA5MajorELSQ_0EEESR_NSO_INSP_7ScaleInELSS_0EEEST_EEEEEENS4_6LayoutINS5_IJSC_SC_SC_EEENS5_IJNSA_ILi0EEESY_SY_EEEEENS5_IJNS4_10UnderscoreES11_S11_EEEEENS4_13SM90_TMA_LOADENS4_14ComposedLayoutINS4_7SwizzleILi2ELi4ELi3EEENS4_18smem_ptr_flag_bitsILi8EEENSW_INS5_IJNSA_ILi8EEESF_EEENS5_IJSF_SC_EEEEEEEvNS4_8identityENS4_23SM90_TMA_LOAD_MULTICASTES1E_vS1F_EENS_8epilogue10collective18CollectiveEpilogueINS1I_23Sm100TmaWarpSpecializedILi2ELi2ELi32ELb0ELb0EEEJSH_NS5_IJNSW_ISF_SC_EES1N_EEESI_SJ_SI_SJ_NS1I_6fusion15FusionCallbacksIS1M_NS1P_17LinearCombinationISI_fSI_fLNS_15FloatRoundStyleE2EEESH_S1O_JEEENS4_5SM1004TMEM4LOAD26SM100_TMEM_LOAD_16dp32b32xES14_S1E_NS4_39AutoVectorizingCopyWithAssumedAlignmentILi128EEENS4_14SM90_TMA_STOREES1E_S20_S20_EEEvvEEEEvNT_6ParamsE,"",@"SHT_CUDA_INFO"
	.sectionflags	@""
	.align	4


	//----- nvinfo : EIATTR_CUDA_API_VERSION
	.align		4
        /*0000*/ 	.byte	0x04, 0x37
        /*0002*/ 	.short	(.L_31 - .L_30)
.L_30:
        /*0004*/ 	.word	0x00000082


	//----- nvinfo : EIATTR_KPARAM_INFO
	.align		4
.L_31:
        /*0008*/ 	.byte	0x04, 0x17
        /*000a*/ 	.short	(.L_33 - .L_32)
.L_32:
        /*000c*/ 	.word	0x00000000
        /*0010*/ 	.short	0x0000
        /*0012*/ 	.short	0x0000
        /*0014*/ 	.byte	0x00, 0xf0, 0x01, 0x20


	//----- nvinfo : EIATTR_AT_ENTRY_FRAGMENTS
	.align		4
.L_33:
        /*0018*/ 	.byte	0x04, 0x4f
        /*001a*/ 	.short	(.L_35 - .L_34)


	//   ....[0]....
.L_34:
        /*001c*/ 	.word	0x00000006


	//----- nvinfo : EIATTR_RESERVED_SMEM_USED
	.align		4
.L_35:
        /*0020*/ 	.byte	0x01, 0x41
	.zero		2


	//----- nvinfo : EIATTR_SPARSE_MMA_MASK
	.align		4
        /*0024*/ 	.byte	0x03, 0x50
        /*0026*/ 	.short	0x0000


	//----- nvinfo : EIATTR_TCGEN05_1CTA_USED
	.align		4
        /*0028*/ 	.byte	0x01, 0x51
	.zero		2


	//----- nvinfo : EIATTR_MAXREG_COUNT
	.align		4
        /*002c*/ 	.byte	0x03, 0x1b
        /*002e*/ 	.short	0x00ff


	//----- nvinfo : EIATTR_NUM_BARRIERS
	.align		4
        /*0030*/ 	.byte	0x02, 0x4c
        /*0032*/ 	.byte	0x07
	.zero		1


	//----- nvinfo : EIATTR_EXTERNS
	.align		4
        /*0034*/ 	.byte	0x04, 0x0f
        /*0036*/ 	.short	(.L_37 - .L_36)


	//   ....[0]....
	.align		4
.L_36:
        /*0038*/ 	.word	index@(__assertfail)


	//----- nvinfo : EIATTR_MERCURY_ISA_VERSION
	.align		4
.L_37:
        /*003c*/ 	.byte	0x03, 0x5f
        /*003e*/ 	.short	0x0101


	//----- nvinfo : EIATTR_INT_WARP_WIDE_INSTR_OFFSETS
	.align		4
        /*0040*/ 	.byte	0x04, 0x31
        /*0042*/ 	.short	(.L_39 - .L_38)


	//   ....[0]....
.L_38:
        /*0044*/ 	.word	0x00004490


	//   ....[1]....
        /*0048*/ 	.word	0x000044b0


	//   ....[2]....
        /*004c*/ 	.word	0x000044e0


	//   ....[3]....
        /*0050*/ 	.word	0x000050b0


	//   ....[4]....
        /*0054*/ 	.word	0x00005120


	//   ....[5]....
        /*0058*/ 	.word	0x00005210


	//   ....[6]....
        /*005c*/ 	.word	0x000052c0


	//----- nvinfo : EIATTR_COOP_GROUP_MASK_REGIDS
	.align		4
.L_39:
        /*0060*/ 	.byte	0x04, 0x29
        /*0062*/ 	.short	(.L_41 - .L_40)


	//   ....[0]....
.L_40:
        /*0064*/ 	.word	0xffffffff


	//   ....[1]....
        /*0068*/ 	.word	0xffffffff


	//   ....[2]....
        /*006c*/ 	.word	0xffffffff


	//   ....[3]....
        /*0070*/ 	.word	0xffffffff


	//   ....[4]....
        /*0074*/ 	.word	0xffffffff


	//   ....[5]....
        /*0078*/ 	.word	0xffffffff


	//   ....[6]....
        /*007c*/ 	.word	0xffffffff


	//   ....[7]....
        /*0080*/ 	.word	0xffffffff


	//   ....[8]....
        /*0084*/ 	.word	0xffffffff


	//   ....[9]....
        /*0088*/ 	.word	0xffffffff


	//   ....[10]....
        /*008c*/ 	.word	0xffffffff


	//   ....[11]....
        /*0090*/ 	.word	0xffffffff


	//   ....[12]....
        /*0094*/ 	.word	0xffffffff


	//   ....[13]....
        /*0098*/ 	.word	0xffffffff


	//----- nvinfo : EIATTR_COOP_GROUP_INSTR_OFFSETS
	.align		4
.L_41:
        /*009c*/ 	.byte	0x04, 0x28
        /*009e*/ 	.short	(.L_43 - .L_42)


	//   ....[0]....
.L_42:
        /*00a0*/ 	.word	0x00000080


	//   ....[1]....
        /*00a4*/ 	.word	0x000004f0


	//   ....[2]....
        /*00a8*/ 	.word	0x00000850


	//   ....[3]....
        /*00ac*/ 	.word	0x000009b0


	//   ....[4]....
        /*00b0*/ 	.word	0x00000ab0


	//   ....[5]....
        /*00b4*/ 	.word	0x00000c20


	//   ....[6]....
        /*00b8*/ 	.word	0x00000dc0


	//   ....[7]....
        /*00bc*/ 	.word	0x00000f80


	//   ....[8]....
        /*00c0*/ 	.word	0x00002140


	//   ....[9]....
        /*00c4*/ 	.word	0x00003760


	//   ....[10]....
        /*00c8*/ 	.word	0x00003970


	//   ....[11]....
        /*00cc*/ 	.word	0x000039a0


	//   ....[12]....
        /*00d0*/ 	.word	0x00004370


	//   ....[13]....
        /*00d4*/ 	.word	0x000045a0


	//----- nvinfo : EIATTR_VRC_CTA_INIT_COUNT
	.align		4
.L_43:
        /*00d8*/ 	.byte	0x02, 0x4a
        /*00da*/ 	.byte	0x80
	.zero		1


	//----- nvinfo : EIATTR_SYSCALL_OFFSETS
	.align		4
        /*00dc*/ 	.byte	0x04, 0x46
        /*00de*/ 	.short	(.L_45 - .L_44)


	//   ....[0]....
.L_44:
        /*00e0*/ 	.word	0x00005ed0


	//   ....[1]....
        /*00e4*/ 	.word	0x00006010


	//   ....[2]....
        /*00e8*/ 	.word	0x00006840


	//   ....[3]....
        /*00ec*/ 	.word	0x000075d0


	//----- nvinfo : EIATTR_MBARRIER_INSTR_OFFSETS
	.align		4
.L_45:
        /*00f0*/ 	.byte	0x04, 0x39
        /*00f2*/ 	.short	(.L_47 - .L_46)


	//   ....[0]....
.L_46:
        /*00f4*/ 	.word	0x00000610
        /*00f8*/ 	.word	0x000000ff
        /*00fc*/ 	.word	0x00000000
        /*0100*/ 	.short	0x0100
        /*0102*/ 	.byte	0x04
	.zero		1


	//   ....[1]....
        /*0104*/ 	.word	0x00000620
        /*0108*/ 	.word	0x000000ff
        /*010c*/ 	.word	0x00000088
        /*0110*/ 	.short	0x0100
        /*0112*/ 	.byte	0x04
	.zero		1


	//   ....[2]....
        /*0114*/ 	.word	0x00000630
        /*0118*/ 	.word	0x000000ff
        /*011c*/ 	.word	0x00000008
        /*0120*/ 	.short	0x0100
        /*0122*/ 	.byte	0x04
	.zero		1


	//   ....[3]....
        /*0124*/ 	.word	0x00000640
        /*0128*/ 	.word	0x000000ff
        /*012c*/ 	.word	0x00000090
        /*0130*/ 	.short	0x0100
        /*0132*/ 	.byte	0x04
	.zero		1


	//   ....[4]....
        /*0134*/ 	.word	0x00000650
        /*0138*/ 	.word	0x000000ff
        /*013c*/ 	.word	0x00000010
        /*0140*/ 	.short	0x0100
        /*0142*/ 	.byte	0x04
	.zero		1


	//   ....[5]....
        /*0144*/ 	.word	0x00000660
        /*0148*/ 	.word	0x000000ff
        /*014c*/ 	.word	0x00000098
        /*0150*/ 	.short	0x0100
        /*0152*/ 	.byte	0x04
	.zero		1


	//   ....[6]....
        /*0154*/ 	.word	0x00000670
        /*0158*/ 	.word	0x000000ff
        /*015c*/ 	.word	0x00000018
        /*0160*/ 	.short	0x0100
        /*0162*/ 	.byte	0x04
	.zero		1


	//   ....[7]....
        /*0164*/ 	.word	0x00000680
        /*0168*/ 	.word	0x000000ff
        /*016c*/ 	.word	0x000000a0
        /*0170*/ 	.short	0x0100
        /*0172*/ 	.byte	0x04
	.zero		1


	//   ....[8]....
        /*0174*/ 	.word	0x00000690
        /*0178*/ 	.word	0x000000ff
        /*017c*/ 	.word	0x00000020
        /*0180*/ 	.short	0x0100
        /*0182*/ 	.byte	0x04
	.zero		1


	//   ....[9]....
        /*0184*/ 	.word	0x000006a0
        /*0188*/ 	.word	0x000000ff
        /*018c*/ 	.word	0x000000a8
        /*0190*/ 	.short	0x0100
        /*0192*/ 	.byte	0x04
	.zero		1


	//   ....[10]....
        /*0194*/ 	.word	0x000006b0
        /*0198*/ 	.word	0x000000ff
        /*019c*/ 	.word	0x00000028
        /*01a0*/ 	.short	0x0100
        /*01a2*/ 	.byte	0x04
	.zero		1


	//   ....[11]....
        /*01a4*/ 	.word	0x000006c0
        /*01a8*/ 	.word	0x000000ff
        /*01ac*/ 	.word	0x000000b0
        /*01b0*/ 	.short	0x0100
        /*01b2*/ 	.byte	0x04
	.zero		1


	//   ....[12]....
        /*01b4*/ 	.word	0x000006d0
        /*01b8*/ 	.word	0x000000ff
        /*01bc*/ 	.word	0x00000030
        /*01c0*/ 	.short	0x0100
        /*01c2*/ 	.byte	0x04
	.zero		1


	//   ....[13]....
        /*01c4*/ 	.word	0x000006e0
        /*01c8*/ 	.word	0x000000ff
        /*01cc*/ 	.word	0x000000b8
        /*01d0*/ 	.short	0x0100
        /*01d2*/ 	.byte	0x04
	.zero		1


	//   ....[14]....
        /*01d4*/ 	.word	0x000006f0
        /*01d8*/ 	.word	0x000000ff
        /*01dc*/ 	.word	0x00000038
        /*01e0*/ 	.short	0x0100
        /*01e2*/ 	.byte	0x04
	.zero		1


	//   ....[15]....
        /*01e4*/ 	.word	0x00000700
        /*01e8*/ 	.word	0x000000ff
        /*01ec*/ 	.word	0x000000c0
        /*01f0*/ 	.short	0x0100
        /*01f2*/ 	.byte	0x04
	.zero		1


	//   ....[16]....
        /*01f4*/ 	.word	0x00000710
        /*01f8*/ 	.word	0x000000ff
        /*01fc*/ 	.word	0x00000040
        /*0200*/ 	.short	0x0100
        /*0202*/ 	.byte	0x04
	.zero		1


	//   ....[17]....
        /*0204*/ 	.word	0x00000720
        /*0208*/ 	.word	0x000000ff
        /*020c*/ 	.word	0x000000c8
        /*0210*/ 	.short	0x0100
        /*0212*/ 	.byte	0x04
	.zero		1


	//   ....[18]....
        /*0214*/ 	.word	0x00000730
        /*0218*/ 	.word	0x000000ff
        /*021c*/ 	.word	0x00000048
        /*0220*/ 	.short	0x0100
        /*0222*/ 	.byte	0x04
	.zero		1


	//   ....[19]....
        /*0224*/ 	.word	0x00000740
        /*0228*/ 	.word	0x000000ff
        /*022c*/ 	.word	0x000000d0
        /*0230*/ 	.short	0x0100
        /*0232*/ 	.byte	0x04
	.zero		1


	//   ....[20]....
        /*0234*/ 	.word	0x00000750
        /*0238*/ 	.word	0x000000ff
        /*023c*/ 	.word	0x00000050
        /*0240*/ 	.short	0x0100
        /*0242*/ 	.byte	0x04
	.zero		1


	//   ....[21]....
        /*0244*/ 	.word	0x00000760
        /*0248*/ 	.word	0x000000ff
        /*024c*/ 	.word	0x000000d8
        /*0250*/ 	.short	0x0100
        /*0252*/ 	.byte	0x04
	.zero		1


	//   ....[22]....
        /*0254*/ 	.word	0x00000770
        /*0258*/ 	.word	0x000000ff
        /*025c*/ 	.word	0x00000058
        /*0260*/ 	.short	0x0100
        /*0262*/ 	.byte	0x04
	.zero		1


	//   ....[23]....
        /*0264*/ 	.word	0x00000780
        /*0268*/ 	.word	0x000000ff
        /*026c*/ 	.word	0x000000e0
        /*0270*/ 	.short	0x0100
        /*0272*/ 	.byte	0x04
	.zero		1


	//   ....[24]....
        /*0274*/ 	.word	0x00000790
        /*0278*/ 	.word	0x000000ff
        /*027c*/ 	.word	0x00000060
        /*0280*/ 	.short	0x0100
        /*0282*/ 	.byte	0x04
	.zero		1


	//   ....[25]....
        /*0284*/ 	.word	0x000007a0
        /*0288*/ 	.word	0x000000ff
        /*028c*/ 	.word	0x000000e8
        /*0290*/ 	.short	0x0100
        /*0292*/ 	.byte	0x04
	.zero		1


	//   ....[26]....
        /*0294*/ 	.word	0x000007b0
        /*0298*/ 	.word	0x000000ff
        /*029c*/ 	.word	0x00000068
        /*02a0*/ 	.short	0x0100
        /*02a2*/ 	.byte	0x04
	.zero		1


	//   ....[27]....
        /*02a4*/ 	.word	0x000007c0
        /*02a8*/ 	.word	0x000000ff
        /*02ac*/ 	.word	0x000000f0
        /*02b0*/ 	.short	0x0100
        /*02b2*/ 	.byte	0x04
	.zero		1


	//   ....[28]....
        /*02b4*/ 	.word	0x000007d0
        /*02b8*/ 	.word	0x000000ff
        /*02bc*/ 	.word	0x00000070
        /*02c0*/ 	.short	0x0100
        /*02c2*/ 	.byte	0x04
	.zero		1


	//   ....[29]....
        /*02c4*/ 	.word	0x000007e0
        /*02c8*/ 	.word	0x000000ff
        /*02cc*/ 	.word	0x000000f8
        /*02d0*/ 	.short	0x0100
        /*02d2*/ 	.byte	0x04
	.zero		1


	//   ....[30]....
        /*02d4*/ 	.word	0x000007f0
        /*02d8*/ 	.word	0x000000ff
        /*02dc*/ 	.word	0x00000078
        /*02e0*/ 	.short	0x0100
        /*02e2*/ 	.byte	0x04
	.zero		1


	//   ....[31]....
        /*02e4*/ 	.word	0x00000800
        /*02e8*/ 	.word	0x000000ff
        /*02ec*/ 	.word	0x00000100
        /*02f0*/ 	.short	0x0100
        /*02f2*/ 	.byte	0x04
	.zero		1


	//   ....[32]....
        /*02f4*/ 	.word	0x00000810
        /*02f8*/ 	.word	0x000000ff
        /*02fc*/ 	.word	0x00000080
        /*0300*/ 	.short	0x0100
        /*0302*/ 	.byte	0x04
	.zero		1


	//   ....[33]....
        /*0304*/ 	.word	0x00000820
        /*0308*/ 	.word	0x000000ff
        /*030c*/ 	.word	0x00000108
        /*0310*/ 	.short	0x0100
        /*0312*/ 	.byte	0x04
	.zero		1


	//   ....[34]....
        /*0314*/ 	.word	0x00000960
        /*0318*/ 	.word	0x000000ff
        /*031c*/ 	.word	0x00000110
        /*0320*/ 	.short	0x0100
        /*0322*/ 	.byte	0x04
	.zero		1


	//   ....[35]....
        /*0324*/ 	.word	0x00000970
        /*0328*/ 	.word	0x000000ff
        /*032c*/ 	.word	0x00000120
        /*0330*/ 	.short	0x0100
        /*0332*/ 	.byte	0x04
	.zero		1


	//   ....[36]....
        /*0334*/ 	.word	0x00000980
        /*0338*/ 	.word	0x000000ff
        /*033c*/ 	.word	0x00000118
        /*0340*/ 	.short	0x0100
        /*0342*/ 	.byte	0x04
	.zero		1


	//   ....[37]....
        /*0344*/ 	.word	0x00000990
        /*0348*/ 	.word	0x000000ff
        /*034c*/ 	.word	0x00000128
        /*0350*/ 	.short	0x0100
        /*0352*/ 	.byte	0x04
	.zero		1


	//   ....[38]....
        /*0354*/ 	.word	0x00000a80
        /*0358*/ 	.word	0x000000ff
        /*035c*/ 	.word	0x00000130
        /*0360*/ 	.short	0x0100
        /*0362*/ 	.byte	0x06
	.zero		1


	//   ....[39]....
        /*0364*/ 	.word	0x00000a90
        /*0368*/ 	.word	0x000000ff
        /*036c*/ 	.word	0x00000138
        /*0370*/ 	.short	0x0100
        /*0372*/ 	.byte	0x06
	.zero		1


	//   ....[40]....
        /*0374*/ 	.word	0x00000bd0
        /*0378*/ 	.word	0x000000ff
        /*037c*/ 	.word	0x00000140
        /*0380*/ 	.short	0x0100
        /*0382*/ 	.byte	0x06
	.zero		1


	//   ....[41]....
        /*0384*/ 	.word	0x00000be0
        /*0388*/ 	.word	0x000000ff
        /*038c*/ 	.word	0x00000150
        /*0390*/ 	.short	0x0100
        /*0392*/ 	.byte	0x06
	.zero		1


	//   ....[42]....
        /*0394*/ 	.word	0x00000bf0
        /*0398*/ 	.word	0x000000ff
        /*039c*/ 	.word	0x00000148
        /*03a0*/ 	.short	0x0100
        /*03a2*/ 	.byte	0x06
	.zero		1


	//   ....[43]....
        /*03a4*/ 	.word	0x00000c00
        /*03a8*/ 	.word	0x000000ff
        /*03ac*/ 	.word	0x00000158
        /*03b0*/ 	.short	0x0100
        /*03b2*/ 	.byte	0x06
	.zero		1


	//   ....[44]....
        /*03b4*/ 	.word	0x00000d30
        /*03b8*/ 	.word	0x000000ff
        /*03bc*/ 	.word	0x00000160
        /*03c0*/ 	.short	0x0100
        /*03c2*/ 	.byte	0x04
	.zero		1


	//   ....[45]....
        /*03c4*/ 	.word	0x00000d40
        /*03c8*/ 	.word	0x000000ff
        /*03cc*/ 	.word	0x00000180
        /*03d0*/ 	.short	0x0100
        /*03d2*/ 	.byte	0x04
	.zero		1


	//   ....[46]....
        /*03d4*/ 	.word	0x00000d50
        /*03d8*/ 	.word	0x000000ff
        /*03dc*/ 	.word	0x00000168
        /*03e0*/ 	.short	0x0100
        /*03e2*/ 	.byte	0x04
	.zero		1


	//   ....[47]....
        /*03e4*/ 	.word	0x00000d60
        /*03e8*/ 	.word	0x000000ff
        /*03ec*/ 	.word	0x00000188
        /*03f0*/ 	.short	0x0100
        /*03f2*/ 	.byte	0x04
	.zero		1


	//   ....[48]....
        /*03f4*/ 	.word	0x00000d70
        /*03f8*/ 	.word	0x000000ff
        /*03fc*/ 	.word	0x00000170
        /*0400*/ 	.short	0x0100
        /*0402*/ 	.byte	0x04
	.zero		1


	//   ....[49]....
        /*0404*/ 	.word	0x00000d80
        /*0408*/ 	.word	0x000000ff
        /*040c*/ 	.word	0x00000190
        /*0410*/ 	.short	0x0100
        /*0412*/ 	.byte	0x04
	.zero		1


	//   ....[50]....
        /*0414*/ 	.word	0x00000d90
        /*0418*/ 	.word	0x000000ff
        /*041c*/ 	.word	0x00000178
        /*0420*/ 	.short	0x0100
        /*0422*/ 	.byte	0x04
	.zero		1


	//   ....[51]....
        /*0424*/ 	.word	0x00000da0
        /*0428*/ 	.word	0x000000ff
        /*042c*/ 	.word	0x00000198
        /*0430*/ 	.short	0x0100
        /*0432*/ 	.byte	0x04
	.zero		1


	//   ....[52]....
        /*0434*/ 	.word	0x00000e90
        /*0438*/ 	.word	0x000000ff
        /*043c*/ 	.word	0x000001a0
        /*0440*/ 	.short	0x0100
        /*0442*/ 	.byte	0x04
	.zero		1


	//   ....[53]....
        /*0444*/ 	.word	0x00000ea0
        /*0448*/ 	.word	0x000000ff
        /*044c*/ 	.word	0x000001b0
        /*0450*/ 	.short	0x0100
        /*0452*/ 	.byte	0x04
	.zero		1


	//   ....[54]....
        /*0454*/ 	.word	0x00000eb0
        /*0458*/ 	.word	0x000000ff
        /*045c*/ 	.word	0x000001a8
        /*0460*/ 	.short	0x0100
        /*0462*/ 	.byte	0x04
	.zero		1


	//   ....[55]....
        /*0464*/ 	.word	0x00000ec0
        /*0468*/ 	.word	0x000000ff
        /*046c*/ 	.word	0x000001b8
        /*0470*/ 	.short	0x0100
        /*0472*/ 	.byte	0x04
	.zero		1


	//   ....[56]....
        /*0474*/ 	.word	0x000019f0
        /*0478*/ 	.word	0x00000000
        /*047c*/ 	.word	0x000001b0
        /*0480*/ 	.short	0x010a
        /*0482*/ 	.byte	0xff
	.zero		1


	//   ....[57]....
        /*0484*/ 	.word	0x00001a10
        /*0488*/ 	.word	0x00000000
        /*048c*/ 	.word	0x000001a0
        /*0490*/ 	.short	0x0101
        /*0492*/ 	.byte	0xff
	.zero		1


	//   ....[58]....
        /*0494*/ 	.word	0x00001ad0
        /*0498*/ 	.word	0x000000ff
        /*049c*/ 	.word	0x00000088
        /*04a0*/ 	.short	0x010a
        /*04a2*/ 	.byte	0x04
	.zero		1


	//   ....[59]....
        /*04a4*/ 	.word	0x00001b50
        /*04a8*/ 	.word	0x000000ff
        /*04ac*/ 	.word	0x00000088
        /*04b0*/ 	.short	0x010a
        /*04b2*/ 	.byte	0x21
	.zero		1


	//   ....[60]....
        /*04b4*/ 	.word	0x00001ce0
        /*04b8*/ 	.word	0x000000ff
        /*04bc*/ 	.word	0x00000088
        /*04c0*/ 	.short	0x010a
        /*04c2*/ 	.byte	0x08
	.zero		1


	//   ....[61]....
        /*04c4*/ 	.word	0x00001e00
        /*04c8*/ 	.word	0x000000ff
        /*04cc*/ 	.word	0x00000138
        /*04d0*/ 	.short	0x0101
        /*04d2*/ 	.byte	0x07
	.zero		1


	//   ....[62]....
        /*04d4*/ 	.word	0x00001e20
        /*04d8*/ 	.word	0x000000ff
        /*04dc*/ 	.word	0x00000088
        /*04e0*/ 	.short	0x010a
        /*04e2*/ 	.byte	0x04
	.zero		1


	//   ....[63]....
        /*04e4*/ 	.word	0x00001ea0
        /*04e8*/ 	.word	0x000000ff
        /*04ec*/ 	.word	0x00000088
        /*04f0*/ 	.short	0x010a
        /*04f2*/ 	.byte	0x09
	.zero		1


	//   ....[64]....
        /*04f4*/ 	.word	0x00002040
        /*04f8*/ 	.word	0x000000ff
        /*04fc*/ 	.word	0x00000088
        /*0500*/ 	.short	0x010a
        /*0502*/ 	.byte	0x06
	.zero		1


	//   ....[65]....
        /*0504*/ 	.word	0x00002170
        /*0508*/ 	.word	0x00000003
        /*050c*/ 	.word	0x00000140
        /*0510*/ 	.short	0x010a
        /*0512*/ 	.byte	0xff
	.zero		1


	//   ....[66]....
        /*0514*/ 	.word	0x000022c0
        /*0518*/ 	.word	0x00000000
        /*051c*/ 	.word	0x00000000
        /*0520*/ 	.short	0x0101
        /*0522*/ 	.byte	0xff
	.zero		1


	//   ....[67]....
        /*0524*/ 	.word	0x00002860
        /*0528*/ 	.word	0x000000ff
        /*052c*/ 	.word	0x00000000
        /*0530*/ 	.short	0x010a
        /*0532*/ 	.byte	0x04
	.zero		1


	//   ....[68]....
        /*0534*/ 	.word	0x000028f0
        /*0538*/ 	.word	0x000000ff
        /*053c*/ 	.word	0x00000000
        /*0540*/ 	.short	0x010a
        /*0542*/ 	.byte	0x05
	.zero		1


	//   ....[69]....
        /*0544*/ 	.word	0x00002980
        /*0548*/ 	.word	0x000000ff
        /*054c*/ 	.word	0x00000000
        /*0550*/ 	.short	0x010a
        /*0552*/ 	.byte	0x05
	.zero		1


	//   ....[70]....
        /*0554*/ 	.word	0x00002a10
        /*0558*/ 	.word	0x000000ff
        /*055c*/ 	.word	0x00000000
        /*0560*/ 	.short	0x010a
        /*0562*/ 	.byte	0x05
	.zero		1


	//   ....[71]....
        /*0564*/ 	.word	0x00002aa0
        /*0568*/ 	.word	0x000000ff
        /*056c*/ 	.word	0x00000000
        /*0570*/ 	.short	0x010a
        /*0572*/ 	.byte	0x05
	.zero		1


	//   ....[72]....
        /*0574*/ 	.word	0x00002b30
        /*0578*/ 	.word	0x000000ff
        /*057c*/ 	.word	0x00000000
        /*0580*/ 	.short	0x010a
        /*0582*/ 	.byte	0x05
	.zero		1


	//   ....[73]....
        /*0584*/ 	.word	0x00002bc0
        /*0588*/ 	.word	0x000000ff
        /*058c*/ 	.word	0x00000000
        /*0590*/ 	.short	0x010a
        /*0592*/ 	.byte	0x05
	.zero		1


	//   ....[74]....
        /*0594*/ 	.word	0x00002c50
        /*0598*/ 	.word	0x000000ff
        /*059c*/ 	.word	0x00000000
        /*05a0*/ 	.short	0x010a
        /*05a2*/ 	.byte	0x05
	.zero		1


	//   ....[75]....
        /*05a4*/ 	.word	0x00002ce0
        /*05a8*/ 	.word	0x000000ff
        /*05ac*/ 	.word	0x00000000
        /*05b0*/ 	.short	0x010a
        /*05b2*/ 	.byte	0x05
	.zero		1


	//   ....[76]....
        /*05b4*/ 	.word	0x00002d70
        /*05b8*/ 	.word	0x000000ff
        /*05bc*/ 	.word	0x00000000
        /*05c0*/ 	.short	0x010a
        /*05c2*/ 	.byte	0x05
	.zero		1


	//   ....[77]....
        /*05c4*/ 	.word	0x00002e00
        /*05c8*/ 	.word	0x000000ff
        /*05cc*/ 	.word	0x00000000
        /*05d0*/ 	.short	0x010a
        /*05d2*/ 	.byte	0x05
	.zero		1


	//   ....[78]....
        /*05d4*/ 	.word	0x00002e90
        /*05d8*/ 	.word	0x000000ff
        /*05dc*/ 	.word	0x00000000
        /*05e0*/ 	.short	0x010a
        /*05e2*/ 	.byte	0x05
	.zero		1


	//   ....[79]....
        /*05e4*/ 	.word	0x00002f20
        /*05e8*/ 	.word	0x000000ff
        /*05ec*/ 	.word	0x00000000
        /*05f0*/ 	.short	0x010a
        /*05f2*/ 	.byte	0x05
	.zero		1


	//   ....[80]....
        /*05f4*/ 	.word	0x00002fb0
        /*05f8*/ 	.word	0x000000ff
        /*05fc*/ 	.word	0x00000000
        /*0600*/ 	.short	0x010a
        /*0602*/ 	.byte	0x05
	.zero		1


	//   ....[81]....
        /*0604*/ 	.word	0x00003040
        /*0608*/ 	.word	0x000000ff
        /*060c*/ 	.word	0x00000000
        /*0610*/ 	.short	0x010a
        /*0612*/ 	.byte	0x05
	.zero		1


	//   ....[82]....
        /*0614*/ 	.word	0x000030d0
        /*0618*/ 	.word	0x000000ff
        /*061c*/ 	.word	0x00000000
        /*0620*/ 	.short	0x010a
        /*0622*/ 	.byte	0x05
	.zero		1


	//   ....[83]....
        /*0624*/ 	.word	0x00003170
        /*0628*/ 	.word	0x00000000
        /*062c*/ 	.word	0x00000000
        /*0630*/ 	.short	0x010a
        /*0632*/ 	.byte	0xff
	.zero		1


	//   ....[84]....
        /*0634*/ 	.word	0x000032b0
        /*0638*/ 	.word	0x00000002
        /*063c*/ 	.word	0x000001a0
        /*0640*/ 	.short	0x010a
        /*0642*/ 	.byte	0xff
	.zero		1


	//   ....[85]....
        /*0644*/ 	.word	0x00003310
        /*0648*/ 	.word	0x00000004
        /*064c*/ 	.word	0x00000000
        /*0650*/ 	.short	0x0101
        /*0652*/ 	.byte	0xff
	.zero		1


	//   ....[86]....
        /*0654*/ 	.word	0x00003330
        /*0658*/ 	.word	0x000000ff
        /*065c*/ 	.word	0x00000150
        /*0660*/ 	.short	0x010a
        /*0662*/ 	.byte	0x04
	.zero		1


	//   ....[87]....
        /*0664*/ 	.word	0x00003450
        /*0668*/ 	.word	0x00000002
        /*066c*/ 	.word	0x00000140
        /*0670*/ 	.short	0x010a
        /*0672*/ 	.byte	0xff
	.zero		1


	//   ....[88]....
        /*0674*/ 	.word	0x00003560
        /*0678*/ 	.word	0x00000002
        /*067c*/ 	.word	0x00000000
        /*0680*/ 	.short	0x0101
        /*0682*/ 	.byte	0xff
	.zero		1


	//   ....[89]....
        /*0684*/ 	.word	0x000035f0
        /*0688*/ 	.word	0x000000ff
        /*068c*/ 	.word	0x00000150
        /*0690*/ 	.short	0x0106
        /*0692*/ 	.byte	0x04
	.zero		1


	//   ....[90]....
        /*0694*/ 	.word	0x00003610
        /*0698*/ 	.word	0x000000ff
        /*069c*/ 	.word	0x00000150
        /*06a0*/ 	.short	0x010a
        /*06a2*/ 	.byte	0x04
	.zero		1


	//   ....[91]....
        /*06a4*/ 	.word	0x000036a0
        /*06a8*/ 	.word	0x000000ff
        /*06ac*/ 	.word	0x00000150
        /*06b0*/ 	.short	0x0106
        /*06b2*/ 	.byte	0x07
	.zero		1


	//   ....[92]....
        /*06b4*/ 	.word	0x000036e0
        /*06b8*/ 	.word	0x00000000
        /*06bc*/ 	.word	0x00000150
        /*06c0*/ 	.short	0x010a
        /*06c2*/ 	.byte	0xff
	.zero		1


	//   ....[93]....
        /*06c4*/ 	.word	0x00003c00
        /*06c8*/ 	.word	0x00000000
        /*06cc*/ 	.word	0x00000140
        /*06d0*/ 	.short	0x010a
        /*06d2*/ 	.byte	0xff
	.zero		1


	//   ....[94]....
        /*06d4*/ 	.word	0x00003d00
        /*06d8*/ 	.word	0x00000003
        /*06dc*/ 	.word	0x00000000
        /*06e0*/ 	.short	0x0101
        /*06e2*/ 	.byte	0xff
	.zero		1


	//   ....[95]....
        /*06e4*/ 	.word	0x00003d10
        /*06e8*/ 	.word	0x000000ff
        /*06ec*/ 	.word	0x00000000
        /*06f0*/ 	.short	0x010a
        /*06f2*/ 	.byte	0x04
	.zero		1


	//   ....[96]....
        /*06f4*/ 	.word	0x00003d90
        /*06f8*/ 	.word	0x000000ff
        /*06fc*/ 	.word	0x00000180
        /*0700*/ 	.short	0x010a
        /*0702*/ 	.byte	0x17
	.zero		1


	//   ....[97]....
        /*0704*/ 	.word	0x00003e70
        /*0708*/ 	.word	0x000000ff
        /*070c*/ 	.word	0x00000000
        /*0710*/ 	.short	0x010a
        /*0712*/ 	.byte	0x05
	.zero		1


	//   ....[98]....
        /*0714*/ 	.word	0x00003fb0
        /*0718*/ 	.word	0x000000ff
        /*071c*/ 	.word	0x00000000
        /*0720*/ 	.short	0x010a
        /*0722*/ 	.byte	0x04
	.zero		1


	//   ....[99]....
        /*0724*/ 	.word	0x000041a0
        /*0728*/ 	.word	0x000000ff
        /*072c*/ 	.word	0x00000000
        /*0730*/ 	.short	0x010a
        /*0732*/ 	.byte	0x04
	.zero		1


	//   ....[100]....
        /*0734*/ 	.word	0x00004230
        /*0738*/ 	.word	0x000000ff
        /*073c*/ 	.word	0x00000000
        /*0740*/ 	.short	0x010a
        /*0742*/ 	.byte	0x05
	.zero		1


	//   ....[101]....
        /*0744*/ 	.word	0x000042c0
        /*0748*/ 	.word	0x000000ff
        /*074c*/ 	.word	0x00000000
        /*0750*/ 	.short	0x010a
        /*0752*/ 	.byte	0x05
	.zero		1


	//   ....[102]....
        /*0754*/ 	.word	0x00004350
        /*0758*/ 	.word	0x000000ff
        /*075c*/ 	.word	0x00000000
        /*0760*/ 	.short	0x010a
        /*0762*/ 	.byte	0x04
	.zero		1


	//   ....[103]....
        /*0764*/ 	.word	0x00004870
        /*0768*/ 	.word	0x00000008
        /*076c*/ 	.word	0x00000140
        /*0770*/ 	.short	0x010a
        /*0772*/ 	.byte	0xff
	.zero		1


	//   ....[104]....
        /*0774*/ 	.word	0x000049e0
        /*0778*/ 	.word	0x00000000
        /*077c*/ 	.word	0x00000000
        /*0780*/ 	.short	0x0101
        /*0782*/ 	.byte	0xff
	.zero		1


	//   ....[105]....
        /*0784*/ 	.word	0x00004ec0
        /*0788*/ 	.word	0x000000ff
        /*078c*/ 	.word	0x00000138
        /*0790*/ 	.short	0x010a
        /*0792*/ 	.byte	0x15
	.zero		1


	//   ....[106]....
        /*0794*/ 	.word	0x00005050
        /*0798*/ 	.word	0x000000ff
        /*079c*/ 	.word	0x00000120
        /*07a0*/ 	.short	0x010a
        /*07a2*/ 	.byte	0x15
	.zero		1


	//   ....[107]....
        /*07a4*/ 	.word	0x000051c0
        /*07a8*/ 	.word	0x000000ff
        /*07ac*/ 	.word	0x00000110
        /*07b0*/ 	.short	0x010b
        /*07b2*/ 	.byte	0x15
	.zero		1


	//   ....[108]....
        /*07b4*/ 	.word	0x000051d0
        /*07b8*/ 	.word	0x000000ff
        /*07bc*/ 	.word	0x00000000
        /*07c0*/ 	.short	0x0101
        /*07c2*/ 	.byte	0x27
	.zero		1


	//   ....[109]....
        /*07c4*/ 	.word	0x000051e0
        /*07c8*/ 	.word	0x000000ff
        /*07cc*/ 	.word	0x00000128
        /*07d0*/ 	.short	0x010a
        /*07d2*/ 	.byte	0x15
	.zero		1


	//   ....[110]....
        /*07d4*/ 	.word	0x000053c0
        /*07d8*/ 	.word	0x000000ff
        /*07dc*/ 	.word	0x00000118
        /*07e0*/ 	.short	0x010b
        /*07e2*/ 	.byte	0x15
	.zero		1


	//   ....[111]....
        /*07e4*/ 	.word	0x000053d0
        /*07e8*/ 	.word	0x000000ff
        /*07ec*/ 	.word	0x00000000
        /*07f0*/ 	.short	0x0101
        /*07f2*/ 	.byte	0x26
	.zero		1


	//   ....[112]....
        /*07f4*/ 	.word	0x00005400
        /*07f8*/ 	.word	0x000000ff
        /*07fc*/ 	.word	0x00000120
        /*0800*/ 	.short	0x010a
        /*0802*/ 	.byte	0x15
	.zero		1


	//   ....[113]....
        /*0804*/ 	.word	0x00005440
        /*0808*/ 	.word	0x00000000
        /*080c*/ 	.word	0x00000128
        /*0810*/ 	.short	0x010a
        /*0812*/ 	.byte	0xff
	.zero		1


	//   ....[114]....
        /*0814*/ 	.word	0x00005770
        /*0818*/ 	.word	0x00000003
        /*081c*/ 	.word	0x00000140
        /*0820*/ 	.short	0x010a
        /*0822*/ 	.byte	0xff
	.zero		1


	//   ....[115]....
        /*0824*/ 	.word	0x000058f0
        /*0828*/ 	.word	0x00000000
        /*082c*/ 	.word	0x00000000
        /*0830*/ 	.short	0x0101
        /*0832*/ 	.byte	0xff
	.zero		1


	//   ....[116]....
        /*0834*/ 	.word	0x00006430
        /*0838*/ 	.word	0x00000002
        /*083c*/ 	.word	0x00000110
        /*0840*/ 	.short	0x010a
        /*0842*/ 	.byte	0xff
	.zero		1


	//   ....[117]....
        /*0844*/ 	.word	0x000064a0
        /*0848*/ 	.word	0x00000064
        /*084c*/ 	.word	0x00000160
        /*0850*/ 	.short	0x010a
        /*0852*/ 	.byte	0xff
	.zero		1


	//   ....[118]....
        /*0854*/ 	.word	0x00006590
        /*0858*/ 	.word	0x00000002
        /*085c*/ 	.word	0x00000110
        /*0860*/ 	.short	0x010a
        /*0862*/ 	.byte	0xff
	.zero		1


	//   ....[119]....
        /*0864*/ 	.word	0x000066a0
        /*0868*/ 	.word	0x00000000
        /*086c*/ 	.word	0x00000000
        /*0870*/ 	.short	0x0101
        /*0872*/ 	.byte	0xff
	.zero		1


	//   ....[120]....
        /*0874*/ 	.word	0x00006720
        /*0878*/ 	.word	0x00000064
        /*087c*/ 	.word	0x00000160
        /*0880*/ 	.short	0x010a
        /*0882*/ 	.byte	0xff
	.zero		1


	//   ....[121]....
        /*0884*/ 	.word	0x00007270
        /*0888*/ 	.word	0x0000006d
        /*088c*/ 	.word	0x00000110
        /*0890*/ 	.short	0x010a
        /*0892*/ 	.byte	0xff
	.zero		1


	//   ....[122]....
        /*0894*/ 	.word	0x00007340
        /*0898*/ 	.word	0x0000006d
        /*089c*/ 	.word	0x00000110
        /*08a0*/ 	.short	0x010a
        /*08a2*/ 	.byte	0xff
	.zero		1


	//   ....[123]....
        /*08a4*/ 	.word	0x00007450
        /*08a8*/ 	.word	0x00000000
        /*08ac*/ 	.word	0x00000000
        /*08b0*/ 	.short	0x0101
        /*08b2*/ 	.byte	0xff
	.zero		1


	//   ....[124]....
        /*08b4*/ 	.word	0x000078e0
        /*08b8*/ 	.word	0x000000ff
        /*08bc*/ 	.word	0x00000000
        /*08c0*/ 	.short	0x0101
        /*08c2*/ 	.byte	0x04
	.zero		1


	//   ....[125]....
        /*08c4*/ 	.word	0x000080f0
        /*08c8*/ 	.word	0x00000000
        /*08cc*/ 	.word	0x000001b0
        /*08d0*/ 	.short	0x010a
        /*08d2*/ 	.byte	0xff
	.zero		1


	//   ....[126]....
        /*08d4*/ 	.word	0x00008150
        /*08d8*/ 	.word	0x00000000
        /*08dc*/ 	.word	0x00000088
        /*08e0*/ 	.short	0x010a
        /*08e2*/ 	.byte	0xff
	.zero		1


	//   ....[127]....
        /*08e4*/ 	.word	0x000081b0
        /*08e8*/ 	.word	0x00000000
        /*08ec*/ 	.word	0x00000088
        /*08f0*/ 	.short	0x010a
        /*08f2*/ 	.byte	0xff
	.zero		1


	//   ....[128]....
        /*08f4*/ 	.word	0x00008200
        /*08f8*/ 	.word	0x00000003
        /*08fc*/ 	.word	0x00000140
        /*0900*/ 	.short	0x010a
        /*0902*/ 	.byte	0xff
	.zero		1


	//   ....[129]....
        /*0904*/ 	.word	0x00008260
        /*0908*/ 	.word	0x00000000
        /*090c*/ 	.word	0x00000000
        /*0910*/ 	.short	0x010a
        /*0912*/ 	.byte	0xff
	.zero		1


	//   ....[130]....
        /*0914*/ 	.word	0x000082c0
        /*0918*/ 	.word	0x00000000
        /*091c*/ 	.word	0x00000000
        /*0920*/ 	.short	0x010a
        /*0922*/ 	.byte	0xff
	.zero		1


	//   ....[131]....
        /*0924*/ 	.word	0x00008320
        /*0928*/ 	.word	0x00000000
        /*092c*/ 	.word	0x00000000
        /*0930*/ 	.short	0x010a
        /*0932*/ 	.byte	0xff
	.zero		1


	//   ....[132]....
        /*0934*/ 	.word	0x00008380
        /*0938*/ 	.word	0x00000000
        /*093c*/ 	.word	0x00000000
        /*0940*/ 	.short	0x010a
        /*0942*/ 	.byte	0xff
	.zero		1


	//   ....[133]....
        /*0944*/ 	.word	0x000083e0
        /*0948*/ 	.word	0x00000000
        /*094c*/ 	.word	0x00000000
        /*0950*/ 	.short	0x010a
        /*0952*/ 	.byte	0xff
	.zero		1


	//   ....[134]....
        /*0954*/ 	.word	0x00008440
        /*0958*/ 	.word	0x00000000
        /*095c*/ 	.word	0x00000000
        /*0960*/ 	.short	0x010a
        /*0962*/ 	.byte	0xff
	.zero		1


	//   ....[135]....
        /*0964*/ 	.word	0x000084a0
        /*0968*/ 	.word	0x00000000
        /*096c*/ 	.word	0x00000000
        /*0970*/ 	.short	0x010a
        /*0972*/ 	.byte	0xff
	.zero		1


	//   ....[136]....
        /*0974*/ 	.word	0x00008500
        /*0978*/ 	.word	0x00000000
        /*097c*/ 	.word	0x00000000
        /*0980*/ 	.short	0x010a
        /*0982*/ 	.byte	0xff
	.zero		1


	//   ....[137]....
        /*0984*/ 	.word	0x00008560
        /*0988*/ 	.word	0x00000000
        /*098c*/ 	.word	0x00000000
        /*0990*/ 	.short	0x010a
        /*0992*/ 	.byte	0xff
	.zero		1


	//   ....[138]....
        /*0994*/ 	.word	0x000085c0
        /*0998*/ 	.word	0x00000000
        /*099c*/ 	.word	0x00000000
        /*09a0*/ 	.short	0x010a
        /*09a2*/ 	.byte	0xff
	.zero		1


	//   ....[139]....
        /*09a4*/ 	.word	0x00008620
        /*09a8*/ 	.word	0x00000000
        /*09ac*/ 	.word	0x00000000
        /*09b0*/ 	.short	0x010a
        /*09b2*/ 	.byte	0xff
	.zero		1


	//   ....[140]....
        /*09b4*/ 	.word	0x00008680
        /*09b8*/ 	.word	0x00000000
        /*09bc*/ 	.word	0x00000000
        /*09c0*/ 	.short	0x010a
        /*09c2*/ 	.byte	0xff
	.zero		1


	//   ....[141]....
        /*09c4*/ 	.word	0x000086e0
        /*09c8*/ 	.word	0x00000000
        /*09cc*/ 	.word	0x00000000
        /*09d0*/ 	.short	0x010a
        /*09d2*/ 	.byte	0xff
	.zero		1


	//   ....[142]....
        /*09d4*/ 	.word	0x00008740
        /*09d8*/ 	.word	0x00000000
        /*09dc*/ 	.word	0x00000000
        /*09e0*/ 	.short	0x010a
        /*09e2*/ 	.byte	0xff
	.zero		1


	//   ....[143]....
        /*09e4*/ 	.word	0x000087a0
        /*09e8*/ 	.word	0x00000000
        /*09ec*/ 	.word	0x00000000
        /*09f0*/ 	.short	0x010a
        /*09f2*/ 	.byte	0xff
	.zero		1


	//   ....[144]....
        /*09f4*/ 	.word	0x00008800
        /*09f8*/ 	.word	0x00000000
        /*09fc*/ 	.word	0x00000000
        /*0a00*/ 	.short	0x010a
        /*0a02*/ 	.byte	0xff
	.zero		1


	//   ....[145]....
        /*0a04*/ 	.word	0x00008850
        /*0a08*/ 	.word	0x00000002
        /*0a0c*/ 	.word	0x000001a0
        /*0a10*/ 	.short	0x010a
        /*0a12*/ 	.byte	0xff
	.zero		1


	//   ....[146]....
        /*0a14*/ 	.word	0x000088b0
        /*0a18*/ 	.word	0x00000002
        /*0a1c*/ 	.word	0x00000150
        /*0a20*/ 	.short	0x010a
        /*0a22*/ 	.byte	0xff
	.zero		1


	//   ....[147]....
        /*0a24*/ 	.word	0x00008900
        /*0a28*/ 	.word	0x00000002
        /*0a2c*/ 	.word	0x00000140
        /*0a30*/ 	.short	0x010a
        /*0a32*/ 	.byte	0xff
	.zero		1


	//   ....[148]....
        /*0a34*/ 	.word	0x00008960
        /*0a38*/ 	.word	0x00000000
        /*0a3c*/ 	.word	0x00000150
        /*0a40*/ 	.short	0x010a
        /*0a42*/ 	.byte	0xff
	.zero		1


	//   ....[149]....
        /*0a44*/ 	.word	0x000089b0
        /*0a48*/ 	.word	0x00000000
        /*0a4c*/ 	.word	0x00000140
        /*0a50*/ 	.short	0x010a
        /*0a52*/ 	.byte	0xff
	.zero		1


	//   ....[150]....
        /*0a54*/ 	.word	0x00008a10
        /*0a58*/ 	.word	0x00000003
        /*0a5c*/ 	.word	0x00000180
        /*0a60*/ 	.short	0x010a
        /*0a62*/ 	.byte	0xff
	.zero		1


	//   ....[151]....
        /*0a64*/ 	.word	0x00008a70
        /*0a68*/ 	.word	0x00000000
        /*0a6c*/ 	.word	0x00000000
        /*0a70*/ 	.short	0x010a
        /*0a72*/ 	.byte	0xff
	.zero		1


	//   ....[152]....
        /*0a74*/ 	.word	0x00008ad0
        /*0a78*/ 	.word	0x00000000
        /*0a7c*/ 	.word	0x00000000
        /*0a80*/ 	.short	0x010a
        /*0a82*/ 	.byte	0xff
	.zero		1


	//   ....[153]....
        /*0a84*/ 	.word	0x00008b30
        /*0a88*/ 	.word	0x00000000
        /*0a8c*/ 	.word	0x00000000
        /*0a90*/ 	.short	0x010a
        /*0a92*/ 	.byte	0xff
	.zero		1


	//   ....[154]....
        /*0a94*/ 	.word	0x00008b90
        /*0a98*/ 	.word	0x00000000
        /*0a9c*/ 	.word	0x00000000
        /*0aa0*/ 	.short	0x010a
        /*0aa2*/ 	.byte	0xff
	.zero		1


	//   ....[155]....
        /*0aa4*/ 	.word	0x00008bf0
        /*0aa8*/ 	.word	0x00000000
        /*0aac*/ 	.word	0x00000000
        /*0ab0*/ 	.short	0x010a
        /*0ab2*/ 	.byte	0xff
	.zero		1


	//   ....[156]....
        /*0ab4*/ 	.word	0x00008c40
        /*0ab8*/ 	.word	0x00000008
        /*0abc*/ 	.word	0x00000140
        /*0ac0*/ 	.short	0x010a
        /*0ac2*/ 	.byte	0xff
	.zero		1


	//   ....[157]....
        /*0ac4*/ 	.word	0x00008ca0
        /*0ac8*/ 	.word	0x00000000
        /*0acc*/ 	.word	0x00000138
        /*0ad0*/ 	.short	0x010a
        /*0ad2*/ 	.byte	0xff
	.zero		1


	//   ....[158]....
        /*0ad4*/ 	.word	0x00008d00
        /*0ad8*/ 	.word	0x00000005
        /*0adc*/ 	.word	0x00000120
        /*0ae0*/ 	.short	0x010a
        /*0ae2*/ 	.byte	0xff
	.zero		1


	//   ....[159]....
        /*0ae4*/ 	.word	0x00008d60
        /*0ae8*/ 	.word	0x00000005
        /*0aec*/ 	.word	0x00000128
        /*0af0*/ 	.short	0x010a
        /*0af2*/ 	.byte	0xff
	.zero		1


	//   ....[160]....
        /*0af4*/ 	.word	0x00008dc0
        /*0af8*/ 	.word	0x00000000
        /*0afc*/ 	.word	0x00000120
        /*0b00*/ 	.short	0x010a
        /*0b02*/ 	.byte	0xff
	.zero		1


	//   ....[161]....
        /*0b04*/ 	.word	0x00008e10
        /*0b08*/ 	.word	0x00000003
        /*0b0c*/ 	.word	0x00000140
        /*0b10*/ 	.short	0x010a
        /*0b12*/ 	.byte	0xff
	.zero		1


	//   ....[162]....
        /*0b14*/ 	.word	0x00008e60
        /*0b18*/ 	.word	0x00000002
        /*0b1c*/ 	.word	0x00000110
        /*0b20*/ 	.short	0x010a
        /*0b22*/ 	.byte	0xff
	.zero		1


	//   ....[163]....
        /*0b24*/ 	.word	0x00008eb0
        /*0b28*/ 	.word	0x00000064
        /*0b2c*/ 	.word	0x00000160
        /*0b30*/ 	.short	0x010a
        /*0b32*/ 	.byte	0xff
	.zero		1


	//   ....[164]....
        /*0b34*/ 	.word	0x00008f00
        /*0b38*/ 	.word	0x0000006d
        /*0b3c*/ 	.word	0x00000110
        /*0b40*/ 	.short	0x010a
        /*0b42*/ 	.byte	0xff
	.zero		1


	//----- nvinfo : EIATTR_NUM_MBARRIERS
	.align		4
.L_47:
        /*0b44*/ 	.byte	0x03, 0x38
        /*0b46*/ 	.short	0x0038


	//----- nvinfo : EIATTR_EXIT_INSTR_OFFSETS
	.align		4
        /*0b48*/ 	.byte	0x04, 0x1c
        /*0b4a*/ 	.short	(.L_49 - .L_48)


	//   ....[0]....
.L_48:
        /*0b4c*/ 	.word	0x000031a0


	//   ....[1]....
        /*0b50*/ 	.word	0x000036b0


	//   ....[2]....
        /*0b54*/ 	.word	0x00003710


	//   ....[3]....
        /*0b58*/ 	.word	0x000045b0


	//   ....[4]....
        /*0b5c*/ 	.word	0x00005470


	//   ....[5]....
        /*0b60*/ 	.word	0x000054b0


	//   ....[6]....
        /*0b64*/ 	.word	0x000080e0


	//----- nvinfo : EIATTR_MAX_THREADS
	.align		4
.L_49:
        /*0b68*/ 	.byte	0x04, 0x05
        /*0b6a*/ 	.short	(.L_51 - .L_50)
.L_50:
        /*0b6c*/ 	.word	0x00000100
        /*0b70*/ 	.word	0x00000001
        /*0b74*/ 	.word	0x00000001


	//----- nvinfo : EIATTR_CRS_STACK_SIZE
	.align		4
.L_51:
        /*0b78*/ 	.byte	0x04, 0x1e
        /*0b7a*/ 	.short	(.L_53 - .L_52)
.L_52:
        /*0b7c*/ 	.word	0x00000000


	//----- nvinfo : EIATTR_CBANK_PARAM_SIZE
	.align		4
.L_53:
        /*0b80*/ 	.byte	0x03, 0x19
        /*0b82*/ 	.short	0x0800


	//----- nvinfo : EIATTR_PARAM_CBANK
	.align		4
        /*0b84*/ 	.byte	0x04, 0x0a
        /*0b86*/ 	.short	(.L_55 - .L_54)
	.align		4
.L_54:
        /*0b88*/ 	.word	index@(.nv.constant0._ZN7cutlass13device_kernelINS_4gemm6kernel13GemmUniversalIN4cute5tupleIJiiiiEEENS1_10collective13CollectiveMmaINS1_35MainloopSm100TmaUmmaWarpSpecializedILi17ELi2ELi4ENS5_IJNS4_1CILi2EEENSA_ILi1EEESC_EEEEENS5_IJNSA_ILi64EEENSA_ILi128EEESF_EEENS_12float_e4m3_tENS5_IJlSC_lEEESI_SJ_NS4_8TiledMMAINS4_8MMA_AtomIJNS4_10MMA_TraitsINS4_19SM100_MMA_F8F6F4_SSEJSI_SI_fSF_SG_NS4_17integral_constantINS4_4UMMA5MajorELSQ_0EEESR_NSO_INSP_7ScaleInELSS_0EEEST_EEEEEENS4_6LayoutINS5_IJSC_SC_SC_EEENS5_IJNSA_ILi0EEESY_SY_EEEEENS5_IJNS4_10UnderscoreES11_S11_EEEEENS4_13SM90_TMA_LOADENS4_14ComposedLayoutINS4_7SwizzleILi2ELi4ELi3EEENS4_18smem_ptr_flag_bitsILi8EEENSW_INS5_IJNSA_ILi8EEESF_EEENS5_IJSF_SC_EEEEEEEvNS4_8identityENS4_23SM90_TMA_LOAD_MULTICASTES1E_vS1F_EENS_8epilogue10collective18CollectiveEpilogueINS1I_23Sm100TmaWarpSpecializedILi2ELi2ELi32ELb0ELb0EEEJSH_NS5_IJNSW_ISF_SC_EES1N_EEESI_SJ_SI_SJ_NS1I_6fusion15FusionCallbacksIS1M_NS1P_17LinearCombinationISI_fSI_fLNS_15FloatRoundStyleE2EEESH_S1O_JEEENS4_5SM1004TMEM4LOAD26SM100_TMEM_LOAD_16dp32b32xES14_S1E_NS4_39AutoVectorizingCopyWithAssumedAlignmentILi128EEENS4_14SM90_TMA_STOREES1E_S20_S20_EEEvvEEEEvNT_6ParamsE)
        /*0b8c*/ 	.short	0x0380
        /*0b8e*/ 	.short	0x0800


	//----- nvinfo : EIATTR_SW_WAR
	.align		4
.L_55:
        /*0b90*/ 	.byte	0x04, 0x36
        /*0b92*/ 	.short	(.L_57 - .L_56)
.L_56:
        /*0b94*/ 	.word	0x00000008
.L_57:


//--------------------- .nv.callgraph             --------------------------
	.section	.nv.callgraph,"",@"SHT_CUDA_CALLGRAPH"
	.align	4
	.sectionentsize	8
	.align		4
        /*0000*/ 	.word	0x00000000
	.align		4
        /*0004*/ 	.word	0xffffffff
	.align		4
        /*0008*/ 	.word	index@(_ZN7cutlass13device_kernelINS_4gemm6kernel13GemmUniversalIN4cute5tupleIJiiiiEEENS1_10collective13CollectiveMmaINS1_35MainloopSm100TmaUmmaWarpSpecializedILi17ELi2ELi4ENS5_IJNS4_1CILi2EEENSA_ILi1EEESC_EEEEENS5_IJNSA_ILi64EEENSA_ILi128EEESF_EEENS_12float_e4m3_tENS5_IJlSC_lEEESI_SJ_NS4_8TiledMMAINS4_8MMA_AtomIJNS4_10MMA_TraitsINS4_19SM100_MMA_F8F6F4_SSEJSI_SI_fSF_SG_NS4_17integral_constantINS4_4UMMA5MajorELSQ_0EEESR_NSO_INSP_7ScaleInELSS_0EEEST_EEEEEENS4_6LayoutINS5_IJSC_SC_SC_EEENS5_IJNSA_ILi0EEESY_SY_EEEEENS5_IJNS4_10UnderscoreES11_S11_EEEEENS4_13SM90_TMA_LOADENS4_14ComposedLayoutINS4_7SwizzleILi2ELi4ELi3EEENS4_18smem_ptr_flag_bitsILi8EEENSW_INS5_IJNSA_ILi8EEESF_EEENS5_IJSF_SC_EEEEEEEvNS4_8identityENS4_23SM90_TMA_LOAD_MULTICASTES1E_vS1F_EENS_8epilogue10collective18CollectiveEpilogueINS1I_23Sm100TmaWarpSpecializedILi2ELi2ELi32ELb0ELb0EEEJSH_NS5_IJNSW_ISF_SC_EES1N_EEESI_SJ_SI_SJ_NS1I_6fusion15FusionCallbacksIS1M_NS1P_17LinearCombinationISI_fSI_fLNS_15FloatRoundStyleE2EEESH_S1O_JEEENS4_5SM1004TMEM4LOAD26SM100_TMEM_LOAD_16dp32b32xES14_S1E_NS4_39AutoVectorizingCopyWithAssumedAlignmentILi128EEENS4_14SM90_TMA_STOREES1E_S20_S20_EEEvvEEEEvNT_6ParamsE)
	.align		4
        /*000c*/ 	.word	index@(__assertfail)
	.align		4
        /*0010*/ 	.word	0x00000000
	.align		4
        /*0014*/ 	.word	0xfffffffe
	.align		4
        /*0018*/ 	.word	0x00000000
	.align		4
        /*001c*/ 	.word	0xfffffffd
	.align		4
        /*0020*/ 	.word	0x00000000
	.align		4
        /*0024*/ 	.word	0xfffffffc


//--------------------- .nv.constant4             --------------------------
	.section	.nv.constant4,"a",@progbits
	.align	8
	.align		8
.nv.constant4:
        /*0000*/ 	.dword	__assertfail
	.align		8
        /*0008*/ 	.dword	__unnamed_1
	.align		8
        /*0010*/ 	.dword	__unnamed_2
	.align		8
        /*0018*/ 	.dword	_ZN39_INTERNAL_c2f193d4_4_k_cu_69b597e1_82414cuda3std3__45__cpo5beginE
	.align		8
        /*0020*/ 	.dword	_ZN39_INTERNAL_c2f193d4_4_k_cu_69b597e1_82414cuda3std3__45__cpo3endE
	.align		8
        /*0028*/ 	.dword	_ZN39_INTERNAL_c2f193d4_4_k_cu_69b597e1_82414cuda3std3__45__cpo6cbeginE
	.align		8
        /*0030*/ 	.dword	_ZN39_INTERNAL_c2f193d4_4_k_cu_69b597e1_82414cuda3std3__45__cpo4cendE
	.align		8
        /*0038*/ 	.dword	_ZN39_INTERNAL_c2f193d4_4_k_cu_69b597e1_82414cuda3std3__441_GLOBAL__N__c2f193d4_4_k_cu_69b597e1_82416ignoreE
	.align		8
        /*0040*/ 	.dword	_ZN39_INTERNAL_c2f193d4_4_k_cu_69b597e1_82414cuda3std3__419piecewise_constructE
	.align		8
        /*0048*/ 	.dword	_ZN39_INTERNAL_c2f193d4_4_k_cu_69b597e1_82414cuda3std3__48in_placeE
	.align		8
        /*0050*/ 	.dword	_ZN39_INTERNAL_c2f193d4_4_k_cu_69b597e1_82414cuda3std6ranges3__45__cpo4swapE
	.align		8
        /*0058*/ 	.dword	_ZN39_INTERNAL_c2f193d4_4_k_cu_69b597e1_82414cuda3std6ranges3__45__cpo9iter_moveE
	.align		8
        /*0060*/ 	.dword	_ZN39_INTERNAL_c2f193d4_4_k_cu_69b597e1_82414cute7productE
	.align		8
        /*0068*/ 	.dword	_ZN39_INTERNAL_c2f193d4_4_k_cu_69b597e1_82414cute1_E
	.align		8
        /*0070*/ 	.dword	$str$25
	.align		8
        /*0078*/ 	.dword	$str$26
	.align		8
        /*0080*/ 	.dword	$str$27
	.align		8
        /*0088*/ 	.dword	$str$28


//--------------------- .text._ZN7cutlass13device_kernelINS_4gemm6kernel13GemmUniversalIN4cute5tupleIJiiiiEEENS1_10collective13CollectiveMmaINS1_35MainloopSm100TmaUmmaWarpSpecializedILi17ELi2ELi4ENS5_IJNS4_1CILi2EEENSA_ILi1EEESC_EEEEENS5_IJNSA_ILi64EEENSA_ILi128EEESF_EEENS_12float_e4m3_tENS5_IJlSC_lEEESI_SJ_NS4_8TiledMMAINS4_8MMA_AtomIJNS4_10MMA_TraitsINS4_19SM100_MMA_F8F6F4_SSEJSI_SI_fSF_SG_NS4_17integral_constantINS4_4UMMA5MajorELSQ_0EEESR_NSO_INSP_7ScaleInELSS_0EEEST_EEEEEENS4_6LayoutINS5_IJSC_SC_SC_EEENS5_IJNSA_ILi0EEESY_SY_EEEEENS5_IJNS4_10UnderscoreES11_S11_EEEEENS4_13SM90_TMA_LOADENS4_14ComposedLayoutINS4_7SwizzleILi2ELi4ELi3EEENS4_18smem_ptr_flag_bitsILi8EEENSW_INS5_IJNSA_ILi8EEESF_EEENS5_IJSF_SC_EEEEEEEvNS4_8identityENS4_23SM90_TMA_LOAD_MULTICASTES1E_vS1F_EENS_8epilogue10collective18CollectiveEpilogueINS1I_23Sm100TmaWarpSpecializedILi2ELi2ELi32ELb0ELb0EEEJSH_NS5_IJNSW_ISF_SC_EES1N_EEESI_SJ_SI_SJ_NS1I_6fusion15FusionCallbacksIS1M_NS1P_17LinearCombinationISI_fSI_fLNS_15FloatRoundStyleE2EEESH_S1O_JEEENS4_5SM1004TMEM4LOAD26SM100_TMEM_LOAD_16dp32b32xES14_S1E_NS4_39AutoVectorizingCopyWithAssumedAlignmentILi128EEENS4_14SM90_TMA_STOREES1E_S20_S20_EEEvvEEEEvNT_6ParamsE --------------------------
	.section	.text._ZN7cutlass13device_kernelINS_4gemm6kernel13GemmUniversalIN4cute5tupleIJiiiiEEENS1_10collective13CollectiveMmaINS1_35MainloopSm100TmaUmmaWarpSpecializedILi17ELi2ELi4ENS5_IJNS4_1CILi2EEENSA_ILi1EEESC_EEEEENS5_IJNSA_ILi64EEENSA_ILi128EEESF_EEENS_12float_e4m3_tENS5_IJlSC_lEEESI_SJ_NS4_8TiledMMAINS4_8MMA_AtomIJNS4_10MMA_TraitsINS4_19SM100_MMA_F8F6F4_SSEJSI_SI_fSF_SG_NS4_17integral_constantINS4_4UMMA5MajorELSQ_0EEESR_NSO_INSP_7ScaleInELSS_0EEEST_EEEEEENS4_6LayoutINS5_IJSC_SC_SC_EEENS5_IJNSA_ILi0EEESY_SY_EEEEENS5_IJNS4_10UnderscoreES11_S11_EEEEENS4_13SM90_TMA_LOADENS4_14ComposedLayoutINS4_7SwizzleILi2ELi4ELi3EEENS4_18smem_ptr_flag_bitsILi8EEENSW_INS5_IJNSA_ILi8EEESF_EEENS5_IJSF_SC_EEEEEEEvNS4_8identityENS4_23SM90_TMA_LOAD_MULTICASTES1E_vS1F_EENS_8epilogue10collective18CollectiveEpilogueINS1I_23Sm100TmaWarpSpecializedILi2ELi2ELi32ELb0ELb0EEEJSH_NS5_IJNSW_ISF_SC_EES1N_EEESI_SJ_SI_SJ_NS1I_6fusion15FusionCallbacksIS1M_NS1P_17LinearCombinationISI_fSI_fLNS_15FloatRoundStyleE2EEESH_S1O_JEEENS4_5SM1004TMEM4LOAD26SM100_TMEM_LOAD_16dp32b32xES14_S1E_NS4_39AutoVectorizingCopyWithAssumedAlignmentILi128EEENS4_14SM90_TMA_STOREES1E_S20_S20_EEEvvEEEEvNT_6ParamsE,"ax",@progbits
	.align	128
.text._ZN7cutlass13device_kernelINS_4gemm6kernel13GemmUniversalIN4cute5tupleIJiiiiEEENS1_10collective13CollectiveMmaINS1_35MainloopSm100TmaUmmaWarpSpecializedILi17ELi2ELi4ENS5_IJNS4_1CILi2EEENSA_ILi1EEESC_EEEEENS5_IJNSA_ILi64EEENSA_ILi128EEESF_EEENS_12float_e4m3_tENS5_IJlSC_lEEESI_SJ_NS4_8TiledMMAINS4_8MMA_AtomIJNS4_10MMA_TraitsINS4_19SM100_MMA_F8F6F4_SSEJSI_SI_fSF_SG_NS4_17integral_constantINS4_4UMMA5MajorELSQ_0EEESR_NSO_INSP_7ScaleInELSS_0EEEST_EEEEEENS4_6LayoutINS5_IJSC_SC_SC_EEENS5_IJNSA_ILi0EEESY_SY_EEEEENS5_IJNS4_10UnderscoreES11_S11_EEEEENS4_13SM90_TMA_LOADENS4_14ComposedLayoutINS4_7SwizzleILi2ELi4ELi3EEENS4_18smem_ptr_flag_bitsILi8EEENSW_INS5_IJNSA_ILi8EEESF_EEENS5_IJSF_SC_EEEEEEEvNS4_8identityENS4_23SM90_TMA_LOAD_MULTICASTES1E_vS1F_EENS_8epilogue10collective18CollectiveEpilogueINS1I_23Sm100TmaWarpSpecializedILi2ELi2ELi32ELb0ELb0EEEJSH_NS5_IJNSW_ISF_SC_EES1N_EEESI_SJ_SI_SJ_NS1I_6fusion15FusionCallbacksIS1M_NS1P_17LinearCombinationISI_fSI_fLNS_15FloatRoundStyleE2EEESH_S1O_JEEENS4_5SM1004TMEM4LOAD26SM100_TMEM_LOAD_16dp32b32xES14_S1E_NS4_39AutoVectorizingCopyWithAssumedAlignmentILi128EEENS4_14SM90_TMA_STOREES1E_S20_S20_EEEvvEEEEvNT_6ParamsE:
        .type           _ZN7cutlass13device_kernelINS_4gemm6kernel13GemmUniversalIN4cute5tupleIJiiiiEEENS1_10collective13CollectiveMmaINS1_35MainloopSm100TmaUmmaWarpSpecializedILi17ELi2ELi4ENS5_IJNS4_1CILi2EEENSA_ILi1EEESC_EEEEENS5_IJNSA_ILi64EEENSA_ILi128EEESF_EEENS_12float_e4m3_tENS5_IJlSC_lEEESI_SJ_NS4_8TiledMMAINS4_8MMA_AtomIJNS4_10MMA_TraitsINS4_19SM100_MMA_F8F6F4_SSEJSI_SI_fSF_SG_NS4_17integral_constantINS4_4UMMA5MajorELSQ_0EEESR_NSO_INSP_7ScaleInELSS_0EEEST_EEEEEENS4_6LayoutINS5_IJSC_SC_SC_EEENS5_IJNSA_ILi0EEESY_SY_EEEEENS5_IJNS4_10UnderscoreES11_S11_EEEEENS4_13SM90_TMA_LOADENS4_14ComposedLayoutINS4_7SwizzleILi2ELi4ELi3EEENS4_18smem_ptr_flag_bitsILi8EEENSW_INS5_IJNSA_ILi8EEESF_EEENS5_IJSF_SC_EEEEEEEvNS4_8identityENS4_23SM90_TMA_LOAD_MULTICASTES1E_vS1F_EENS_8epilogue10collective18CollectiveEpilogueINS1I_23Sm100TmaWarpSpecializedILi2ELi2ELi32ELb0ELb0EEEJSH_NS5_IJNSW_ISF_SC_EES1N_EEESI_SJ_SI_SJ_NS1I_6fusion15FusionCallbacksIS1M_NS1P_17LinearCombinationISI_fSI_fLNS_15FloatRoundStyleE2EEESH_S1O_JEEENS4_5SM1004TMEM4LOAD26SM100_TMEM_LOAD_16dp32b32xES14_S1E_NS4_39AutoVectorizingCopyWithAssumedAlignmentILi128EEENS4_14SM90_TMA_STOREES1E_S20_S20_EEEvvEEEEvNT_6ParamsE,@function
        .size           _ZN7cutlass13device_kernelINS_4gemm6kernel13GemmUniversalIN4cute5tupleIJiiiiEEENS1_10collective13CollectiveMmaINS1_35MainloopSm100TmaUmmaWarpSpecializedILi17ELi2ELi4ENS5_IJNS4_1CILi2EEENSA_ILi1EEESC_EEEEENS5_IJNSA_ILi64EEENSA_ILi128EEESF_EEENS_12float_e4m3_tENS5_IJlSC_lEEESI_SJ_NS4_8TiledMMAINS4_8MMA_AtomIJNS4_10MMA_TraitsINS4_19SM100_MMA_F8F6F4_SSEJSI_SI_fSF_SG_NS4_17integral_constantINS4_4UMMA5MajorELSQ_0EEESR_NSO_INSP_7ScaleInELSS_0EEEST_EEEEEENS4_6LayoutINS5_IJSC_SC_SC_EEENS5_IJNSA_ILi0EEESY_SY_EEEEENS5_IJNS4_10UnderscoreES11_S11_EEEEENS4_13SM90_TMA_LOADENS4_14ComposedLayoutINS4_7SwizzleILi2ELi4ELi3EEENS4_18smem_ptr_flag_bitsILi8EEENSW_INS5_IJNSA_ILi8EEESF_EEENS5_IJSF_SC_EEEEEEEvNS4_8identityENS4_23SM90_TMA_LOAD_MULTICASTES1E_vS1F_EENS_8epilogue10collective18CollectiveEpilogueINS1I_23Sm100TmaWarpSpecializedILi2ELi2ELi32ELb0ELb0EEEJSH_NS5_IJNSW_ISF_SC_EES1N_EEESI_SJ_SI_SJ_NS1I_6fusion15FusionCallbacksIS1M_NS1P_17LinearCombinationISI_fSI_fLNS_15FloatRoundStyleE2EEESH_S1O_JEEENS4_5SM1004TMEM4LOAD26SM100_TMEM_LOAD_16dp32b32xES14_S1E_NS4_39AutoVectorizingCopyWithAssumedAlignmentILi128EEENS4_14SM90_TMA_STOREES1E_S20_S20_EEEvvEEEEvNT_6ParamsE,(.L_x_189 - _ZN7cutlass13device_kernelINS_4gemm6kernel13GemmUniversalIN4cute5tupleIJiiiiEEENS1_10collective13CollectiveMmaINS1_35MainloopSm100TmaUmmaWarpSpecializedILi17ELi2ELi4ENS5_IJNS4_1CILi2EEENSA_ILi1EEESC_EEEEENS5_IJNSA_ILi64EEENSA_ILi128EEESF_EEENS_12float_e4m3_tENS5_IJlSC_lEEESI_SJ_NS4_8TiledMMAINS4_8MMA_AtomIJNS4_10MMA_TraitsINS4_19SM100_MMA_F8F6F4_SSEJSI_SI_fSF_SG_NS4_17integral_constantINS4_4UMMA5MajorELSQ_0EEESR_NSO_INSP_7ScaleInELSS_0EEEST_EEEEEENS4_6LayoutINS5_IJSC_SC_SC_EEENS5_IJNSA_ILi0EEESY_SY_EEEEENS5_IJNS4_10UnderscoreES11_S11_EEEEENS4_13SM90_TMA_LOADENS4_14ComposedLayoutINS4_7SwizzleILi2ELi4ELi3EEENS4_18smem_ptr_flag_bitsILi8EEENSW_INS5_IJNSA_ILi8EEESF_EEENS5_IJSF_SC_EEEEEEEvNS4_8identityENS4_23SM90_TMA_LOAD_MULTICASTES1E_vS1F_EENS_8epilogue10collective18CollectiveEpilogueINS1I_23Sm100TmaWarpSpecializedILi2ELi2ELi32ELb0ELb0EEEJSH_NS5_IJNSW_ISF_SC_EES1N_EEESI_SJ_SI_SJ_NS1I_6fusion15FusionCallbacksIS1M_NS1P_17LinearCombinationISI_fSI_fLNS_15FloatRoundStyleE2EEESH_S1O_JEEENS4_5SM1004TMEM4LOAD26SM100_TMEM_LOAD_16dp32b32xES14_S1E_NS4_39AutoVectorizingCopyWithAssumedAlignmentILi128EEENS4_14SM90_TMA_STOREES1E_S20_S20_EEEvvEEEEvNT_6ParamsE)
        .other          _ZN7cutlass13device_kernelINS_4gemm6kernel13GemmUniversalIN4cute5tupleIJiiiiEEENS1_10collective13CollectiveMmaINS1_35MainloopSm100TmaUmmaWarpSpecializedILi17ELi2ELi4ENS5_IJNS4_1CILi2EEENSA_ILi1EEESC_EEEEENS5_IJNSA_ILi64EEENSA_ILi128EEESF_EEENS_12float_e4m3_tENS5_IJlSC_lEEESI_SJ_NS4_8TiledMMAINS4_8MMA_AtomIJNS4_10MMA_TraitsINS4_19SM100_MMA_F8F6F4_SSEJSI_SI_fSF_SG_NS4_17integral_constantINS4_4UMMA5MajorELSQ_0EEESR_NSO_INSP_7ScaleInELSS_0EEEST_EEEEEENS4_6LayoutINS5_IJSC_SC_SC_EEENS5_IJNSA_ILi0EEESY_SY_EEEEENS5_IJNS4_10UnderscoreES11_S11_EEEEENS4_13SM90_TMA_LOADENS4_14ComposedLayoutINS4_7SwizzleILi2ELi4ELi3EEENS4_18smem_ptr_flag_bitsILi8EEENSW_INS5_IJNSA_ILi8EEESF_EEENS5_IJSF_SC_EEEEEEEvNS4_8identityENS4_23SM90_TMA_LOAD_MULTICASTES1E_vS1F_EENS_8epilogue10collective18CollectiveEpilogueINS1I_23Sm100TmaWarpSpecializedILi2ELi2ELi32ELb0ELb0EEEJSH_NS5_IJNSW_ISF_SC_EES1N_EEESI_SJ_SI_SJ_NS1I_6fusion15FusionCallbacksIS1M_NS1P_17LinearCombinationISI_fSI_fLNS_15FloatRoundStyleE2EEESH_S1O_JEEENS4_5SM1004TMEM4LOAD26SM100_TMEM_LOAD_16dp32b32xES14_S1E_NS4_39AutoVectorizingCopyWithAssumedAlignmentILi128EEENS4_14SM90_TMA_STOREES1E_S20_S20_EEEvvEEEEvNT_6ParamsE,@"STO_CUDA_ENTRY STV_DEFAULT"
_ZN7cutlass13device_kernelINS_4gemm6kernel13GemmUniversalIN4cute5tupleIJiiiiEEENS1_10collective13CollectiveMmaINS1_35MainloopSm100TmaUmmaWarpSpecializedILi17ELi2ELi4ENS5_IJNS4_1CILi2EEENSA_ILi1EEESC_EEEEENS5_IJNSA_ILi64EEENSA_ILi128EEESF_EEENS_12float_e4m3_tENS5_IJlSC_lEEESI_SJ_NS4_8TiledMMAINS4_8MMA_AtomIJNS4_10MMA_TraitsINS4_19SM100_MMA_F8F6F4_SSEJSI_SI_fSF_SG_NS4_17integral_constantINS4_4UMMA5MajorELSQ_0EEESR_NSO_INSP_7ScaleInELSS_0EEEST_EEEEEENS4_6LayoutINS5_IJSC_SC_SC_EEENS5_IJNSA_ILi0EEESY_SY_EEEEENS5_IJNS4_10UnderscoreES11_S11_EEEEENS4_13SM90_TMA_LOADENS4_14ComposedLayoutINS4_7SwizzleILi2ELi4ELi3EEENS4_18smem_ptr_flag_bitsILi8EEENSW_INS5_IJNSA_ILi8EEESF_EEENS5_IJSF_SC_EEEEEEEvNS4_8identityENS4_23SM90_TMA_LOAD_MULTICASTES1E_vS1F_EENS_8epilogue10collective18CollectiveEpilogueINS1I_23Sm100TmaWarpSpecializedILi2ELi2ELi32ELb0ELb0EEEJSH_NS5_IJNSW_ISF_SC_EES1N_EEESI_SJ_SI_SJ_NS1I_6fusion15FusionCallbacksIS1M_NS1P_17LinearCombinationISI_fSI_fLNS_15FloatRoundStyleE2EEESH_S1O_JEEENS4_5SM1004TMEM4LOAD26SM100_TMEM_LOAD_16dp32b32xES14_S1E_NS4_39AutoVectorizingCopyWithAssumedAlignmentILi128EEENS4_14SM90_TMA_STOREES1E_S20_S20_EEEvvEEEEvNT_6ParamsE:
[----:B------:R-:W1:Y:S01]  /*0000*/  LDC R1, c[0x0][0x37c] ;  /* 0x0000df00ff017b82 */ /* 0x000e620000000800 */
[----:B------:R-:W2:Y:S01]  /*0010*/  S2R R93, SR_TID.X ;  /* 0x00000000005d7919 */ /* 0x000ea20000002100 */
[----:B------:R-:W3:Y:S01]  /*0020*/  LDCU.64 UR8, c[0x0][0x890] ;  /* 0x00011200ff0877ac */ /* 0x000ee20008000a00 */
[----:B------:R-:W-:Y:S02]  /*0030*/  PRMT R84, RZ, 0x7610, R84 ;  /* 0x00007610ff547816 */ /* 0x000fe40000000054 */
[----:B------:R-:W-:Y:S01]  /*0040*/  ELECT P3, URZ, PT ;  /* 0x0000000000ff782f */ /* 0x000fe20003860000 */
[----:B---3--:R-:W-:-:S04]  /*0050*/  UISETP.NE.U32.AND UP0, UPT, UR8, URZ, UPT ;  /* 0x000000ff0800728c */ /* 0x008fc8000bf05070 */
[----:B------:R-:W-:Y:S01]  /*0060*/  UISETP.NE.AND.EX UP0, UPT, UR9, URZ, UPT, UP0 ;  /* 0x000000ff0900728c */ /* 0x000fe2000bf05300 */
[----:B--2---:R-:W-:-:S05]  /*0070*/  SHF.R.U32.HI R85, RZ, 0x5, R93 ;  /* 0x00000005ff557819 */ /* 0x004fca000001165d */
[----:B------:R-:W2:Y:S02]  /*0080*/  SHFL.IDX PT, R0, R85, RZ, 0x1f ;  /* 0x00001fff55007589 */ /* 0x000ea400000e0000 */
[----:B--2---:R-:W-:Y:S01]  /*0090*/  R2UR UR18, R0 ;  /* 0x00000000001272ca */ /* 0x004fe200000e0000 */
[----:B-1----:R-:W-:-:S14]  /*00a0*/  BRA.U UP0, `(.L_x_0) ;  /* 0x0000000100307547 */ /* 0x002fdc000b800000 */
[----:B------:R-:W1:Y:S02]  /*00b0*/  LDCU.64 UR4, c[0x0][0x888] ;  /* 0x00011100ff0477ac */ /* 0x000e640008000a00 */
[----:B-1----:R-:W-:-:S04]  /*00c0*/  UISETP.NE.U32.AND UP0, UPT, UR4, URZ, UPT ;  /* 0x000000ff0400728c */ /* 0x002fc8000bf05070 */
[----:B------:R-:W-:-:S09]  /*00d0*/  UISETP.NE.AND.EX UP0, UPT, UR5, URZ, UPT, UP0 ;  /* 0x000000ff0500728c */ /* 0x000fd2000bf05300 */
[----:B------:R-:W-:Y:S05]  /*00e0*/  BRA.U !UP0, `(.L_x_1) ;  /* 0x0000000108147547 */ /* 0x000fea000b800000 */
[----:B------:R-:W1:Y:S01]  /*00f0*/  LDC.64 R2, c[0x0][0x888] ;  /* 0x00022200ff027b82 */ /* 0x000e620000000a00 */
[----:B------:R-:W1:Y:S02]  /*0100*/  LDCU.64 UR4, c[0x0][0x358] ;  /* 0x00006b00ff0477ac */ /* 0x000e640008000a00 */
[----:B-1----:R1:W5:Y:S01]  /*0110*/  LDG.E R41, desc[UR4][R2.64] ;  /* 0x0000000402297981 */ /* 0x002362000c1e1900 */
[----:B------:R-:W-:Y:S01]  /*0120*/  HFMA2 R84, -RZ, RZ, 0, 5.9604644775390625e-08 ;  /* 0x00000001ff547431 */ /* 0x000fe200000001ff */
[----:B------:R-:W-:Y:S05]  /*0130*/  BRA `(.L_x_0) ;  /* 0x00000000000c7947 */ /* 0x000fea0003800000 */
.L_x_1:
[----:B------:R-:W1:Y:S01]  /*0140*/  LDCU UR4, c[0x0][0x880] ;  /* 0x00011000ff0477ac */ /* 0x000e620008000800 */
[----:B------:R-:W-:Y:S01]  /*0150*/  HFMA2 R84, -RZ, RZ, 0, 5.9604644775390625e-08 ;  /* 0x00000001ff547431 */ /* 0x000fe200000001ff */
[----:B-1----:R-:W-:-:S07]  /*0160*/  MOV R41, UR4 ;  /* 0x0000000400297c02 */ /* 0x002fce0008000f00 */
.L_x_0:
[----:B------:R-:W2:Y:S02]  /*0170*/  LDCU.64 UR4, c[0x0][0x8b0] ;  /* 0x00011600ff0477ac */ /* 0x000ea40008000a00 */
[----:B--2---:R-:W-:-:S04]  /*0180*/  UISETP.NE.U32.AND UP0, UPT, UR4, URZ, UPT ;  /* 0x000000ff0400728c */ /* 0x004fc8000bf05070 */
[----:B------:R-:W-:-:S09]  /*0190*/  UISETP.NE.AND.EX UP0, UPT, UR5, URZ, UPT, UP0 ;  /* 0x000000ff0500728c */ /* 0x000fd2000bf05300 */
[----:B------:R-:W-:Y:S05]  /*01a0*/  BRA.U UP0, `(.L_x_2) ;  /* 0x0000000100287547 */ /* 0x000fea000b800000 */
[----:B------:R-:W2:Y:S02]  /*01b0*/  LDCU.64 UR4, c[0x0][0x8a8] ;  /* 0x00011500ff0477ac */ /* 0x000ea40008000a00 */
[----:B--2---:R-:W-:-:S04]  /*01c0*/  UISETP.NE.U32.AND UP0, UPT, UR4, URZ, UPT ;  /* 0x000000ff0400728c */ /* 0x004fc8000bf05070 */
[----:B------:R-:W-:-:S09]  /*01d0*/  UISETP.NE.AND.EX UP0, UPT, UR5, URZ, UPT, UP0 ;  /* 0x000000ff0500728c */ /* 0x000fd2000bf05300 */
[----:B------:R-:W-:Y:S05]  /*01e0*/  BRA.U !UP0, `(.L_x_3) ;  /* 0x0000000108107547 */ /* 0x000fea000b800000 */
[----:B------:R-:W2:Y:S01]  /*01f0*/  LDC.64 R38, c[0x0][0x8a8] ;  /* 0x00022a00ff267b82 */ /* 0x000ea20000000a00 */
[----:B------:R-:W2:Y:S02]  /*0200*/  LDCU.64 UR4, c[0x0][0x358] ;  /* 0x00006b00ff0477ac */ /* 0x000ea40008000a00 */
[----:B--2---:R2:W5:Y:S01]  /*0210*/  LDG.E R38, desc[UR4][R38.64] ;  /* 0x0000000426267981 */ /* 0x004562000c1e1900 */
[----:B------:R-:W-:Y:S05]  /*0220*/  BRA `(.L_x_2) ;  /* 0x0000000000087947 */ /* 0x000fea0003800000 */
.L_x_3:
[----:B------:R-:W2:Y:S02]  /*0230*/  LDCU UR4, c[0x0][0x8a0] ;  /* 0x00011400ff0477ac */ /* 0x000ea40008000800 */
[----:B--2---:R-:W-:Y:S02]  /*0240*/  MOV R38, UR4 ;  /* 0x0000000400267c02 */ /* 0x004fe40008000f00 */
.L_x_2:
[----:B------:R-:W-:Y:S01]  /*0250*/  IMAD.U32 R0, RZ, RZ, UR18 ;  /* 0x00000012ff007e24 */ /* 0x000fe2000f8e00ff */
[----:B------:R-:W-:Y:S04]  /*0260*/  BSSY.RECONVERGENT B0, `(.L_x_4) ;  /* 0x000000c000007945 */ /* 0x000fe80003800200 */
[C---:B------:R-:W-:Y:S02]  /*0270*/  ISETP.NE.OR P1, PT, R0.reuse, 0x1, !P3 ;  /* 0x000000010000780c */ /* 0x040fe40005f25670 */
[----:B------:R-:W-:-:S11]  /*0280*/  ISETP.NE.OR P0, PT, R0, 0x3, !P3 ;  /* 0x000000030000780c */ /* 0x000fd60005f05670 */
[----:B------:R-:W-:Y:S05]  /*0290*/  @P1 BRA `(.L_x_5) ;  /* 0x0000000000201947 */ /* 0x000fea0003800000 */
[----:B------:R-:W3:Y:S02]  /*02a0*/  LDCU.64 UR4, c[0x0][0x348] ;  /* 0x00006900ff0477ac */ /* 0x000ee40008000a00 */
[----:B---3--:R-:W-:Y:S02]  /*02b0*/  UIADD3 UR6, UP1, UPT, UR4, 0x80, URZ ;  /* 0x0000008004067890 */ /* 0x008fe4000ff3e0ff */
[----:B------:R-:W-:Y:S02]  /*02c0*/  UIADD3 UR4, UP0, UPT, UR4, 0x180, URZ ;  /* 0x0000018004047890 */ /* 0x000fe4000ff1e0ff */
[----:B------:R-:W-:Y:S02]  /*02d0*/  UIADD3.X UR7, UPT, UPT, URZ, UR5, URZ, UP1, !UPT ;  /* 0x00000005ff077290 */ /* 0x000fe40008ffe4ff */
[----:B------:R-:W-:-:S07]  /*02e0*/  UIADD3.X UR5, UPT, UPT, URZ, UR5, URZ, UP0, !UPT ;  /* 0x00000005ff057290 */ /* 0x000fce00087fe4ff */
[----:B------:R3:W-:Y:S02]  /*02f0*/  UTMACCTL.PF [UR6] ;  /* 0x00000000060079b9 */ /* 0x0007e40008040000 */
[----:B------:R3:W-:Y:S02]  /*0300*/  UTMACCTL.PF [UR4] ;  /* 0x00000000040079b9 */ /* 0x0007e40008040000 */
[----:B---3--:R-:W-:Y:S01]  /*0310*/  NOP ;  /* 0x0000000000007918 */ /* 0x008fe20000000000 */
.L_x_5:
[----:B------:R-:W-:Y:S05]  /*0320*/  BSYNC.RECONVERGENT B0 ;  /* 0x0000000000007941 */ /* 0x000fea0003800200 */
.L_x_4:
[----:B------:R-:W-:Y:S04]  /*0330*/  BSSY.RECONVERGENT B0, `(.L_x_6) ;  /* 0x000000a000007945 */ /* 0x000fe80003800200 */
        /* <DEDUP_REMOVED lines=9> */
.L_x_7:
[----:B------:R-:W-:Y:S05]  /*03d0*/  BSYNC.RECONVERGENT B0 ;  /* 0x0000000000007941 */ /* 0x000fea0003800200 */
.L_x_6:
[----:B------:R-:W3:Y:S01]  /*03e0*/  LDCU.64 UR4, c[0x0][0x888] ;  /* 0x00011100ff0477ac */ /* 0x000ee20008000a00 */
[----:B------:R-:W-:Y:S02]  /*03f0*/  UISETP.EQ.U32.AND UP2, UPT, UR8, URZ, UPT ;  /* 0x000000ff0800728c */ /* 0x000fe4000bf42070 */
[----:B------:R-:W-:Y:S02]  /*0400*/  UPLOP3.LUT UP3, UPT, UPT, UPT, UPT, 0x80, 0x8 ;  /* 0x000000000008789c */ /* 0x000fe40003f6f070 */
[----:B---3--:R-:W-:-:S04]  /*0410*/  UISETP.NE.U32.AND UP0, UPT, UR4, URZ, UPT ;  /* 0x000000ff0400728c */ /* 0x008fc8000bf05070 */
[----:B------:R-:W-:-:S04]  /*0420*/  UISETP.NE.AND.EX UP1, UPT, UR5, URZ, UPT, UP0 ;  /* 0x000000ff0500728c */ /* 0x000fc8000bf25300 */
[----:B------:R-:W-:-:S04]  /*0430*/  UISETP.EQ.OR.EX UP4, UPT, UR9, URZ, !UP1, UP2 ;  /* 0x000000ff0900728c */ /* 0x000fc8000cf82720 */
[----:B------:R-:W-:-:S06]  /*0440*/  UP2UR UR4, UPR, URZ, 0x10 ;  /* 0x00000010ff047883 */ /* 0x000fcc0008000000 */
[----:B------:R-:W-:Y:S01]  /*0450*/  MOV R86, UR4 ;  /* 0x0000000400567c02 */ /* 0x000fe20008000f00 */
[----:B------:R-:W-:Y:S06]  /*0460*/  BRA.U !UP4, `(.L_x_8) ;  /* 0x000000010c207547 */ /* 0x000fec000b800000 */
[----:B------:R-:W-:Y:S01]  /*0470*/  UISETP.NE.U32.AND UP2, UPT, UR8, URZ, UPT ;  /* 0x000000ff0800728c */ /* 0x000fe2000bf45070 */
[----:B-----5:R-:W-:Y:S01]  /*0480*/  FSETP.NEU.AND P0, PT, R41, RZ, PT ;  /* 0x000000ff2900720b */ /* 0x020fe20003f0d000 */
[----:B------:R-:W-:Y:S02]  /*0490*/  USEL UR4, URZ, 0xffffffff, UP1 ;  /* 0xffffffffff047887 */ /* 0x000fe40008800000 */
[----:B------:R-:W-:-:S10]  /*04a0*/  UISETP.NE.AND.EX UP2, UPT, UR9, URZ, UPT, UP2 ;  /* 0x000000ff0900728c */ /* 0x000fd4000bf45320 */
[----:B------:R-:W-:Y:S01]  /*04b0*/  VOTEU.ANY UP0, P0 ;  /* 0x0000000000ff7886 */ /* 0x000fe20000000100 */
[----:B------:R-:W-:-:S04]  /*04c0*/  @!UP2 USEL UR4, URZ, 0xffffffff, UP0 ;  /* 0xffffffffff04a887 */ /* 0x000fc80008000000 */
[----:B------:R-:W-:-:S04]  /*04d0*/  ULOP3.LUT UR4, UR4, 0x1, URZ, 0xc0, !UPT ;  /* 0x0000000104047892 */ /* 0x000fc8000f8ec0ff */
[----:B------:R-:W-:-:S11]  /*04e0*/  UISETP.NE.U32.AND UP3, UPT, UR4, 0x1, UPT ;  /* 0x000000010400788c */ /* 0x000fd6000bf65070 */
.L_x_8:
[----:B-1----:R-:W1:Y:S02]  /*04f0*/  SHFL.IDX PT, R2, R85, RZ, 0x1f ;  /* 0x00001fff55027589 */ /* 0x002e6400000e0000 */
[----:B-1----:R-:W-:-:S13]  /*0500*/  ISETP.NE.AND P0, PT, R2, RZ, PT ;  /* 0x000000ff0200720c */ /* 0x002fda0003f05270 */
[----:B------:R-:W-:Y:S05]  /*0510*/  @P0 BRA `(.L_x_9) ;  /* 0x0000000000cc0947 */ /* 0x000fea0003800000 */
[----:B------:R-:W-:Y:S01]  /*0520*/  ELECT P0, URZ, PT ;  /* 0x0000000000ff782f */ /* 0x000fe20003800000 */
[----:B------:R-:W-:-:S12]  /*0530*/  BSSY.RECONVERGENT B0, `(.L_x_9) ;  /* 0x0000031000007945 */ /* 0x000fd80003800200 */
[----:B------:R-:W-:Y:S05]  /*0540*/  @!P0 BRA `(.L_x_10) ;  /* 0x0000000000bc8947 */ /* 0x000fea0003800000 */
[----:B------:R-:W1:Y:S01]  /*0550*/  S2UR UR4, SR_CgaCtaId ;  /* 0x00000000000479c3 */ /* 0x000e620000008800 */
[----:B------:R-:W-:Y:S01]  /*0560*/  UMOV UR5, 0x400 ;  /* 0x0000040000057882 */ /* 0x000fe20000000000 */
[----:B------:R-:W-:Y:S01]  /*0570*/  UMOV UR8, 0x1 ;  /* 0x0000000100087882 */ /* 0x000fe20000000000 */
[----:B------:R-:W-:Y:S01]  /*0580*/  UMOV UR6, 0x2 ;  /* 0x0000000200067882 */ /* 0x000fe20000000000 */
[----:B------:R-:W-:-:S04]  /*0590*/  UIADD3 UR8, UPT, UPT, -UR8, 0x100000, URZ ;  /* 0x0010000008087890 */ /* 0x000fc8000fffe1ff */
[----:B------:R-:W-:Y:S02]  /*05a0*/  USHF.L.U32 UR9, UR8, 0xb, URZ ;  /* 0x0000000b08097899 */ /* 0x000fe400080006ff */
[----:B------:R-:W-:Y:S02]  /*05b0*/  USHF.L.U32 UR8, UR8, 0x1, URZ ;  /* 0x0000000108087899 */ /* 0x000fe400080006ff */
[----:B------:R-:W-:-:S04]  /*05c0*/  UIADD3 UR6, UPT, UPT, -UR6, 0x100000, URZ ;  /* 0x0010000006067890 */ /* 0x000fc8000fffe1ff */
[----:B------:R-:W-:Y:S02]  /*05d0*/  USHF.L.U32 UR7, UR6, 0xb, URZ ;  /* 0x0000000b06077899 */ /* 0x000fe400080006ff */
[----:B------:R-:W-:Y:S02]  /*05e0*/  USHF.L.U32 UR6, UR6, 0x1, URZ ;  /* 0x0000000106067899 */ /* 0x000fe400080006ff */
[----:B-1----:R-:W-:Y:S01]  /*05f0*/  ULEA UR4, UR4, UR5, 0x18 ;  /* 0x0000000504047291 */ /* 0x002fe2000f8ec0ff */
[----:B------:R-:W1:Y:S11]  /*0600*/  FENCE.VIEW.ASYNC.S ;  /* 0x00000000000073c6 */ /* 0x000e760000000000 */
[----:B-1----:R1:W3:Y:S01]  /*0610*/  SYNCS.EXCH.64 URZ, [UR4], UR8 ;  /* 0x0000000804ff75b2 */ /* 0x0022e20008000100 */
[----:B------:R1:W4:Y:S01]  /*0620*/  SYNCS.EXCH.64 URZ, [UR4+0x88], UR6 ;  /* 0x0000880604ff75b2 */ /* 0x0003220008000100 */
[----:B------:R1:W1:Y:S01]  /*0630*/  SYNCS.EXCH.64 URZ, [UR4+0x8], UR8 ;  /* 0x0000080804ff75b2 */ /* 0x0002620008000100 */
        /* <DEDUP_REMOVED lines=31> */
[----:B---34-:R-:W-:Y:S01]  /*0830*/  NOP ;  /* 0x0000000000007918 */ /* 0x018fe20000000000 */
.L_x_10:
[----:B-1----:R-:W-:Y:S05]  /*0840*/  BSYNC.RECONVERGENT B0 ;  /* 0x0000000000007941 */ /* 0x002fea0003800200 */
.L_x_9:
[----:B------:R-:W1:Y:S01]  /*0850*/  SHFL.IDX PT, R2, R85, RZ, 0x1f ;  /* 0x00001fff55027589 */ /* 0x000e6200000e0000 */
[----:B------:R-:W-:Y:S01]  /*0860*/  NOP ;  /* 0x0000000000007918 */ /* 0x000fe20000000000 */
[----:B-1----:R-:W-:-:S13]  /*0870*/  ISETP.NE.AND P0, PT, R2, 0x1, PT ;  /* 0x000000010200780c */ /* 0x002fda0003f05270 */
[----:B------:R-:W-:Y:S05]  /*0880*/  @P0 BRA `(.L_x_11) ;  /* 0x0000000000480947 */ /* 0x000fea0003800000 */
        /* <DEDUP_REMOVED lines=9> */
[----:B------:R-:W-:Y:S01]  /*0920*/  USHF.L.U32 UR6, UR6, 0x1, URZ ;  /* 0x0000000106067899 */ /* 0x000fe200080006ff */
[----:B------:R-:W-:Y:S01]  /*0930*/  ELECT P0, URZ, PT ;  /* 0x0000000000ff782f */ /* 0x000fe20003800000 */
[----:B-1----:R-:W-:Y:S01]  /*0940*/  ULEA UR4, UR4, UR5, 0x18 ;  /* 0x0000000504047291 */ /* 0x002fe2000f8ec0ff */
[----:B------:R-:W1:Y:S11]  /*0950*/  FENCE.VIEW.ASYNC.S ;  /* 0x00000000000073c6 */ /* 0x000e760000000000 */
[----:B-1----:R1:W3:Y:S01]  /*0960*/  SYNCS.EXCH.64 URZ, [UR4+0x110], UR8 ;  /* 0x0001100804ff75b2 */ /* 0x0022e20008000100 */
[----:B------:R1:W4:Y:S01]  /*0970*/  SYNCS.EXCH.64 URZ, [UR4+0x120], UR6 ;  /* 0x0001200604ff75b2 */ /* 0x0003220008000100 */
[----:B------:R1:W1:Y:S01]  /*0980*/  SYNCS.EXCH.64 URZ, [UR4+0x118], UR8 ;  /* 0x0001180804ff75b2 */ /* 0x0002620008000100 */
[----:B------:R1:W1:Y:S01]  /*0990*/  SYNCS.EXCH.64 URZ, [UR4+0x128], UR6 ;  /* 0x0001280604ff75b2 */ /* 0x0002620008000100 */
[----:B------:R-:W-:Y:S01]  /*09a0*/  NOP ;  /* 0x0000000000007918 */ /* 0x000fe20000000000 */
.L_x_11:
[----:B------:R-:W2:Y:S01]  /*09b0*/  SHFL.IDX PT, R2, R85, RZ, 0x1f ;  /* 0x00001fff55027589 */ /* 0x000ea200000e0000 */
[----:B------:R-:W-:Y:S01]  /*09c0*/  NOP ;  /* 0x0000000000007918 */ /* 0x000fe20000000000 */
[----:B--2---:R-:W-:-:S13]  /*09d0*/  ISETP.NE.AND P0, PT, R2, 0x3, PT ;  /* 0x000000030200780c */ /* 0x004fda0003f05270 */
[----:B------:R-:W-:Y:S05]  /*09e0*/  @P0 BRA `(.L_x_12) ;  /* 0x0000000000300947 */ /* 0x000fea0003800000 */
[----:B-1----:R-:W1:Y:S01]  /*09f0*/  S2UR UR4, SR_CgaCtaId ;  /* 0x00000000000479c3 */ /* 0x002e620000008800 */
[----:B------:R-:W-:Y:S01]  /*0a00*/  UMOV UR6, 0x400 ;  /* 0x0000040000067882 */ /* 0x000fe20000000000 */
[----:B------:R-:W-:Y:S01]  /*0a10*/  UMOV UR5, 0x20 ;  /* 0x0000002000057882 */ /* 0x000fe20000000000 */
[----:B------:R-:W-:Y:S01]  /*0a20*/  ELECT P0, URZ, PT ;  /* 0x0000000000ff782f */ /* 0x000fe20003800000 */
[----:B-1----:R-:W-:Y:S02]  /*0a30*/  ULEA UR6, UR4, UR6, 0x18 ;  /* 0x0000000604067291 */ /* 0x002fe4000f8ec0ff */
[----:B------:R-:W-:-:S04]  /*0a40*/  UIADD3 UR4, UPT, UPT, -UR5, 0x100000, URZ ;  /* 0x0010000005047890 */ /* 0x000fc8000fffe1ff */
[----:B------:R-:W-:Y:S02]  /*0a50*/  USHF.L.U32 UR5, UR4, 0xb, URZ ;  /* 0x0000000b04057899 */ /* 0x000fe400080006ff */
[----:B------:R-:W-:Y:S01]  /*0a60*/  USHF.L.U32 UR4, UR4, 0x1, URZ ;  /* 0x0000000104047899 */ /* 0x000fe200080006ff */
[----:B------:R-:W1:Y:S11]  /*0a70*/  FENCE.VIEW.ASYNC.S ;  /* 0x00000000000073c6 */ /* 0x000e760000000000 */
[----:B-1----:R2:W1:Y:S01]  /*0a80*/  SYNCS.EXCH.64 URZ, [UR6+0x130], UR4 ;  /* 0x0001300406ff75b2 */ /* 0x0024620008000100 */
[----:B------:R2:W1:Y:S02]  /*0a90*/  SYNCS.EXCH.64 URZ, [UR6+0x138], UR4 ;  /* 0x0001380406ff75b2 */ /* 0x0004640008000100 */
[----:B--2---:R-:W-:Y:S01]  /*0aa0*/  NOP ;  /* 0x0000000000007918 */ /* 0x004fe20000000000 */
.L_x_12:
[----:B------:R-:W2:Y:S01]  /*0ab0*/  SHFL.IDX PT, R2, R85, RZ, 0x1f ;  /* 0x00001fff55027589 */ /* 0x000ea200000e0000 */
[----:B------:R-:W-:Y:S01]  /*0ac0*/  NOP ;  /* 0x0000000000007918 */ /* 0x000fe20000000000 */
[----:B--2---:R-:W-:-:S13]  /*0ad0*/  ISETP.NE.AND P0, PT, R2, 0x4, PT ;  /* 0x000000040200780c */ /* 0x004fda0003f05270 */
[----:B------:R-:W-:Y:S05]  /*0ae0*/  @P0 BRA `(.L_x_13) ;  /* 0x00000000004c0947 */ /* 0x000fea0003800000 */
[----:B-1----:R-:W1:Y:S01]  /*0af0*/  S2UR UR6, SR_CgaCtaId ;  /* 0x00000000000679c3 */ /* 0x002e620000008800 */
[----:B------:R-:W-:Y:S01]  /*0b00*/  UMOV UR4, 0x1e0 ;  /* 0x000001e000047882 */ /* 0x000fe20000000000 */
[----:B------:R-:W-:Y:S01]  /*0b10*/  UMOV UR5, 0x400 ;  /* 0x0000040000057882 */ /* 0x000fe20000000000 */
[----:B------:R-:W-:Y:S01]  /*0b20*/  USEL UR4, UR4, 0x1a0, UP3 ;  /* 0x000001a004047887 */ /* 0x000fe20009800000 */
[----:B------:R-:W-:Y:S01]  /*0b30*/  UMOV UR8, 0x1 ;  /* 0x0000000100087882 */ /* 0x000fe20000000000 */
[----:B------:R-:W-:Y:S01]  /*0b40*/  ELECT P0, URZ, PT ;  /* 0x0000000000ff782f */ /* 0x000fe20003800000 */
[----:B------:R-:W-:-:S04]  /*0b50*/  UIADD3 UR8, UPT, UPT, -UR8, 0x100000, URZ ;  /* 0x0010000008087890 */ /* 0x000fc8000fffe1ff */
[----:B------:R-:W-:Y:S02]  /*0b60*/  USHF.L.U32 UR9, UR8, 0xb, URZ ;  /* 0x0000000b08097899 */ /* 0x000fe400080006ff */
[----:B------:R-:W-:Y:S02]  /*0b70*/  USHF.L.U32 UR8, UR8, 0x1, URZ ;  /* 0x0000000108087899 */ /* 0x000fe400080006ff */
[----:B-1----:R-:W-:Y:S02]  /*0b80*/  ULEA UR6, UR6, UR5, 0x18 ;  /* 0x0000000506067291 */ /* 0x002fe4000f8ec0ff */
[----:B------:R-:W-:-:S04]  /*0b90*/  UIADD3 UR4, UPT, UPT, -UR4, 0x100000, URZ ;  /* 0x0010000004047890 */ /* 0x000fc8000fffe1ff */
[----:B------:R-:W-:Y:S02]  /*0ba0*/  USHF.L.U32 UR5, UR4, 0xb, URZ ;  /* 0x0000000b04057899 */ /* 0x000fe400080006ff */
[----:B------:R-:W-:Y:S01]  /*0bb0*/  USHF.L.U32 UR4, UR4, 0x1, URZ ;  /* 0x0000000104047899 */ /* 0x000fe200080006ff */
[----:B------:R-:W1:Y:S03]  /*0bc0*/  FENCE.VIEW.ASYNC.S ;  /* 0x00000000000073c6 */ /* 0x000e660000000000 */
[----:B-1----:R2:W1:Y:S08]  /*0bd0*/  SYNCS.EXCH.64 URZ, [UR6+0x140], UR8 ;  /* 0x0001400806ff75b2 */ /* 0x0024700008000100 */
[----:B------:R2:W1:Y:S01]  /*0be0*/  SYNCS.EXCH.64 URZ, [UR6+0x150], UR4 ;  /* 0x0001500406ff75b2 */ /* 0x0004620008000100 */
[----:B------:R2:W1:Y:S01]  /*0bf0*/  SYNCS.EXCH.64 URZ, [UR6+0x148], UR8 ;  /* 0x0001480806ff75b2 */ /* 0x0004620008000100 */
[----:B------:R2:W1:Y:S02]  /*0c00*/  SYNCS.EXCH.64 URZ, [UR6+0x158], UR4 ;  /* 0x0001580406ff75b2 */ /* 0x0004640008000100 */
[----:B--2---:R-:W-:Y:S01]  /*0c10*/  NOP ;  /* 0x0000000000007918 */ /* 0x004fe20000000000 */
.L_x_13:
[----:B------:R-:W2:Y:S01]  /*0c20*/  SHFL.IDX PT, R2, R85, RZ, 0x1f ;  /* 0x00001fff55027589 */ /* 0x000ea200000e0000 */
[----:B------:R-:W-:Y:S01]  /*0c30*/  NOP ;  /* 0x0000000000007918 */ /* 0x000fe20000000000 */
[----:B--2---:R-:W-:-:S13]  /*0c40*/  ISETP.NE.AND P0, PT, R2, 0x5, PT ;  /* 0x000000050200780c */ /* 0x004fda0003f05270 */
[----:B------:R-:W-:Y:S05]  /*0c50*/  @P0 BRA `(.L_x_14) ;  /* 0x0000000000580947 */ /* 0x000fea0003800000 */
[----:B-1----:R-:W1:Y:S01]  /*0c60*/  S2UR UR4, SR_CgaCtaId ;  /* 0x00000000000479c3 */ /* 0x002e620000008800 */
        /* <DEDUP_REMOVED lines=12> */
[----:B-1----:R2:W1:Y:S01]  /*0d30*/  SYNCS.EXCH.64 URZ, [UR4+0x160], UR8 ;  /* 0x0001600804ff75b2 */ /* 0x0024620008000100 */
[----:B------:R2:W1:Y:S01]  /*0d40*/  SYNCS.EXCH.64 URZ, [UR4+0x180], UR6 ;  /* 0x0001800604ff75b2 */ /* 0x0004620008000100 */
[----:B------:R2:W1:Y:S01]  /*0d50*/  SYNCS.EXCH.64 URZ, [UR4+0x168], UR8 ;  /* 0x0001680804ff75b2 */ /* 0x0004620008000100 */
[----:B------:R2:W1:Y:S01]  /*0d60*/  SYNCS.EXCH.64 URZ, [UR4+0x188], UR6 ;  /* 0x0001880604ff75b2 */ /* 0x0004620008000100 */
[----:B------:R2:W1:Y:S01]  /*0d70*/  SYNCS.EXCH.64 URZ, [UR4+0x170], UR8 ;  /* 0x0001700804ff75b2 */ /* 0x0004620008000100 */
[----:B------:R2:W1:Y:S01]  /*0d80*/  SYNCS.EXCH.64 URZ, [UR4+0x190], UR6 ;  /* 0x0001900604ff75b2 */ /* 0x0004620008000100 */
[----:B------:R2:W1:Y:S01]  /*0d90*/  SYNCS.EXCH.64 URZ, [UR4+0x178], UR8 ;  /* 0x0001780804ff75b2 */ /* 0x0004620008000100 */
[----:B------:R2:W1:Y:S02]  /*0da0*/  SYNCS.EXCH.64 URZ, [UR4+0x198], UR6 ;  /* 0x0001980604ff75b2 */ /* 0x0004640008000100 */
[----:B--2---:R-:W-:Y:S01]  /*0db0*/  NOP ;  /* 0x0000000000007918 */ /* 0x004fe20000000000 */
.L_x_14:
[----:B------:R-:W2:Y:S01]  /*0dc0*/  SHFL.IDX PT, R2, R85, RZ, 0x1f ;  /* 0x00001fff55027589 */ /* 0x000ea200000e0000 */
[----:B------:R-:W-:Y:S01]  /*0dd0*/  NOP ;  /* 0x0000000000007918 */ /* 0x000fe20000000000 */
[----:B--2---:R-:W-:-:S13]  /*0de0*/  ISETP.NE.AND P0, PT, R2, 0x3, PT ;  /* 0x000000030200780c */ /* 0x004fda0003f05270 */
[----:B------:R-:W-:Y:S05]  /*0df0*/  @P0 BRA `(.L_x_15) ;  /* 0x0000000000380947 */ /* 0x000fea0003800000 */
[----:B------:R-:W2:Y:S01]  /*0e00*/  S2UR UR5, SR_CgaCtaId ;  /* 0x00000000000579c3 */ /* 0x000ea20000008800 */
[----:B-1----:R-:W-:Y:S01]  /*0e10*/  UMOV UR4, 0x400 ;  /* 0x0000040000047882 */ /* 0x002fe20000000000 */
[----:B------:R-:W-:Y:S01]  /*0e20*/  UMOV UR6, 0x20 ;  /* 0x0000002000067882 */ /* 0x000fe20000000000 */
[----:B------:R-:W-:Y:S01]  /*0e30*/  ELECT P0, URZ, PT ;  /* 0x0000000000ff782f */ /* 0x000fe20003800000 */
[----:B------:R-:W-:-:S04]  /*0e40*/  UIADD3 UR6, UPT, UPT, -UR6, 0x100000, URZ ;  /* 0x0010000006067890 */ /* 0x000fc8000fffe1ff */
[----:B------:R-:W-:Y:S02]  /*0e50*/  USHF.L.U32 UR7, UR6, 0xb, URZ ;  /* 0x0000000b06077899 */ /* 0x000fe400080006ff */
[----:B------:R-:W-:Y:S02]  /*0e60*/  USHF.L.U32 UR6, UR6, 0x1, URZ ;  /* 0x0000000106067899 */ /* 0x000fe400080006ff */
[----:B--2---:R-:W-:Y:S01]  /*0e70*/  ULEA UR4, UR5, UR4, 0x18 ;  /* 0x0000000405047291 */ /* 0x004fe2000f8ec0ff */
[----:B------:R-:W1:Y:S11]  /*0e80*/  FENCE.VIEW.ASYNC.S ;  /* 0x00000000000073c6 */ /* 0x000e760000000000 */
[----:B-1----:R2:W1:Y:S01]  /*0e90*/  SYNCS.EXCH.64 URZ, [UR4+0x1a0], UR6 ;  /* 0x0001a00604ff75b2 */ /* 0x0024620008000100 */
[----:B------:R2:W1:Y:S01]  /*0ea0*/  SYNCS.EXCH.64 URZ, [UR4+0x1b0], UR6 ;  /* 0x0001b00604ff75b2 */ /* 0x0004620008000100 */
[----:B------:R2:W1:Y:S01]  /*0eb0*/  SYNCS.EXCH.64 URZ, [UR4+0x1a8], UR6 ;  /* 0x0001a80604ff75b2 */ /* 0x0004620008000100 */
[----:B------:R2:W1:Y:S02]  /*0ec0*/  SYNCS.EXCH.64 URZ, [UR4+0x1b8], UR6 ;  /* 0x0001b80604ff75b2 */ /* 0x0004640008000100 */
[----:B--2---:R-:W-:Y:S01]  /*0ed0*/  NOP ;  /* 0x0000000000007918 */ /* 0x004fe20000000000 */
.L_x_15:
[----:B-1----:R-:W1:Y:S01]  /*0ee0*/  LDCU UR4, c[0x0][0x36c] ;  /* 0x00006d80ff0477ac */ /* 0x002e620008000800 */
[----:B------:R-:W-:Y:S01]  /*0ef0*/  ISETP.NE.OR P3, PT, R0, 0x2, !P3 ;  /* 0x000000020000780c */ /* 0x000fe20005f65670 */
[----:B------:R-:W-:Y:S01]  /*0f00*/  NOP ;  /* 0x0000000000007918 */ /* 0x000fe20000000000 */
[----:B------:R-:W-:Y:S01]  /*0f10*/  LOP3.LUT R0, R93, 0x1f, RZ, 0xc0, !PT ;  /* 0x0000001f5d007812 */ /* 0x000fe200078ec0ff */
[----:B------:R-:W-:Y:S02]  /*0f20*/  UISETP.NE.AND UP4, UPT, UR18, 0x2, UPT ;  /* 0x000000021200788c */ /* 0x000fe4000bf85270 */
[----:B------:R-:W-:Y:S02]  /*0f30*/  UISETP.NE.AND UP5, UPT, UR18, URZ, UPT ;  /* 0x000000ff1200728c */ /* 0x000fe4000bfa5270 */
[----:B-1----:R-:W-:-:S09]  /*0f40*/  UISETP.EQ.U32.AND UP6, UPT, UR4, 0x1, UPT ;  /* 0x000000010400788c */ /* 0x002fd2000bfc2070 */
[----:B------:R-:W-:Y:S05]  /*0f50*/  BRA.U !UP6, `(.L_x_16) ;  /* 0x000000010e087547 */ /* 0x000fea000b800000 */
[----:B---34-:R-:W-:Y:S01]  /*0f60*/  UCGABAR_ARV ;  /* 0x00000000000079c7 */ /* 0x018fe20008000000 */
[----:B------:R-:W-:Y:S05]  /*0f70*/  BRA `(.L_x_17) ;  /* 0x0000000000047947 */ /* 0x000fea0003800000 */
.L_x_16:
[----:B---34-:R-:W-:Y:S01]  /*0f80*/  NOP ;  /* 0x0000000000007918 */ /* 0x018fe20000000000 */
.L_x_17:
[----:B------:R-:W1:Y:S01]  /*0f90*/  S2UR UR20, SR_CTAID.X ;  /* 0x00000000001479c3 */ /* 0x000e620000002500 */
[----:B------:R-:W-:-:S05]  /*0fa0*/  CS2R.32 R3, SR_CgaSize ;  /* 0x0000000000037805 */ /* 0x000fca0000008a00 */
[----:B------:R-:W-:-:S05]  /*0fb0*/  IMAD R3, R3, -0xa0, RZ ;  /* 0xffffff6003037824 */ /* 0x000fca00078e02ff */
[----:B------:R-:W-:-:S14]  /*0fc0*/  R2UR UR5, R3 ;  /* 0x00000000030572ca */ /* 0x000fdc00000e0000 */
[----:B------:R-:W2:Y:S01]  /*0fd0*/  LDCU UR5, c[0x0][UR5+0x2b0] ;  /* 0x00005600050577ac */ /* 0x000ea20008000800 */
[----:B------:R-:W-:-:S05]  /*0fe0*/  CS2R.32 R3, SR_CgaSize ;  /* 0x0000000000037805 */ /* 0x000fca0000008a00 */
[----:B------:R-:W-:-:S05]  /*0ff0*/  IMAD R3, R3, -0xa0, RZ ;  /* 0xffffff6003037824 */ /* 0x000fca00078e02ff */
[----:B------:R-:W-:-:S14]  /*1000*/  R2UR UR4, R3 ;  /* 0x00000000030472ca */ /* 0x000fdc00000e0000 */
[----:B------:R-:W3:Y:S01]  /*1010*/  LDCU UR4, c[0x0][UR4+0x2b4] ;  /* 0x00005680040477ac */ /* 0x000ee20008000800 */
[----:B------:R-:W4:Y:S01]  /*1020*/  S2UR UR30, SR_CTAID.Y ;  /* 0x00000000001e79c3 */ /* 0x000f220000002600 */
[----:B------:R-:W-:-:S05]  /*1030*/  CS2R.32 R3, SR_CgaSize ;  /* 0x0000000000037805 */ /* 0x000fca0000008a00 */
[----:B------:R-:W-:-:S05]  /*1040*/  IMAD R3, R3, -0xa0, RZ ;  /* 0xffffff6003037824 */ /* 0x000fca00078e02ff */
[----:B------:R-:W-:-:S14]  /*1050*/  R2UR UR62, R3 ;  /* 0x00000000033e72ca */ /* 0x000fdc00000e0000 */
[----:B------:R-:W3:Y:S01]  /*1060*/  LDCU UR62, c[0x0][UR62+0x2a0] ;  /* 0x000054003e3e77ac */ /* 0x000ee20008000800 */
[----:B------:R-:W-:-:S05]  /*1070*/  CS2R.32 R3, SR_CgaSize ;  /* 0x0000000000037805 */ /* 0x000fca0000008a00 */
[----:B------:R-:W-:-:S05]  /*1080*/  IMAD R3, R3, -0xa0, RZ ;  /* 0xffffff6003037824 */ /* 0x000fca00078e02ff */
[----:B------:R-:W-:-:S14]  /*1090*/  R2UR UR59, R3 ;  /* 0x00000000033b72ca */ /* 0x000fdc00000e0000 */
[----:B------:R-:W3:Y:S01]  /*10a0*/  LDCU UR59, c[0x0][UR59+0x2a4] ;  /* 0x000054803b3b77ac */ /* 0x000ee20008000800 */
[----:B------:R-:W3:Y:S01]  /*10b0*/  S2UR UR7, SR_CgaCtaId ;  /* 0x00000000000779c3 */ /* 0x000ee20000008800 */
[----:B------:R-:W3:Y:S01]  /*10c0*/  LDCU UR19, c[0x0][0xb24] ;  /* 0x00016480ff1377ac */ /* 0x000ee20008000800 */
[----:B------:R-:W3:Y:S01]  /*10d0*/  LDCU UR42, c[0x0][0xb24] ;  /* 0x00016480ff2a77ac */ /* 0x000ee20008000800 */
[----:B-1----:R-:W-:Y:S01]  /*10e0*/  I2FP.F32.U32 R3, UR20 ;  /* 0x0000001400037c45 */ /* 0x002fe20008201000 */
[----:B------:R-:W1:Y:S04]  /*10f0*/  LDCU UR23, c[0x0][0xb30] ;  /* 0x00016600ff1777ac */ /* 0x000e680008000800 */
[----:B--2---:R-:W-:Y:S01]  /*1100*/  FMUL R3, R3, UR5 ;  /* 0x0000000503037c20 */ /* 0x004fe20008400000 */
[----:B----4-:R-:W-:-:S05]  /*1110*/  I2FP.F32.U32 R2, UR30 ;  /* 0x0000001e00027c45 */ /* 0x010fca0008201000 */
[----:B------:R-:W2:Y:S01]  /*1120*/  F2I.U32.TRUNC.NTZ R3, R3 ;  /* 0x0000000300037305 */ /* 0x000ea2000020f000 */
[----:B---3--:R-:W-:Y:S01]  /*1130*/  FMUL R2, R2, UR4 ;  /* 0x0000000402027c20 */ /* 0x008fe20008400000 */
[----:B------:R-:W-:-:S06]  /*1140*/  USHF.L.U32 UR28, UR7, 0xc, URZ ;  /* 0x0000000c071c7899 */ /* 0x000fcc00080006ff */
[----:B------:R-:W3:Y:S01]  /*1150*/  F2I.U32.TRUNC.NTZ R2, R2 ;  /* 0x0000000200027305 */ /* 0x000ee2000020f000 */
[----:B------:R-:W-:Y:S01]  /*1160*/  ULOP3.LUT UR28, UR28, 0x1000, URZ, 0xc0, !UPT ;  /* 0x000010001c1c7892 */ /* 0x000fe2000f8ec0ff */
[----:B--2---:R-:W-:Y:S02]  /*1170*/  R2UR UR4, R3 ;  /* 0x00000000030472ca */ /* 0x004fe400000e0000 */
[----:B---3--:R-:W-:Y:S02]  /*1180*/  R2UR UR6, R2 ;  /* 0x00000000020672ca */ /* 0x008fe400000e0000 */
[----:B------:R-:W-:-:S09]  /*1190*/  PRMT R2, RZ, 0x7610, R2 ;  /* 0x00007610ff027816 */ /* 0x000fd20000000002 */
[----:B------:R-:W-:-:S04]  /*11a0*/  UIADD3 UR5, UPT, UPT, -UR4, URZ, URZ ;  /* 0x000000ff04057290 */ /* 0x000fc8000fffe1ff */
[----:B------:R-:W-:Y:S02]  /*11b0*/  UIMAD UR62, UR62, UR5, UR20 ;  /* 0x000000053e3e72a4 */ /* 0x000fe4000f8e0214 */
[----:B------:R-:W-:-:S04]  /*11c0*/  UIADD3 UR4, UPT, UPT, -UR6, URZ, URZ ;  /* 0x000000ff06047290 */ /* 0x000fc8000fffe1ff */
[----:B------:R-:W-:Y:S01]  /*11d0*/  UIMAD UR59, UR59, UR4, UR30 ;  /* 0x000000043b3b72a4 */ /* 0x000fe2000f8e021e */
[----:B-1----:R-:W-:Y:S11]  /*11e0*/  BRA.U UP5, `(.L_x_18) ;  /* 0x0000000105247547 */ /* 0x002ff6000b800000 */
[----:B------:R-:W-:-:S04]  /*11f0*/  UISETP.NE.AND UP0, UPT, UR59, URZ, UPT ;  /* 0x000000ff3b00728c */ /* 0x000fc8000bf05270 */
[----:B------:R-:W-:-:S04]  /*1200*/  UISETP.EQ.OR UP0, UPT, UR62, URZ, !UP0 ;  /* 0x000000ff3e00728c */ /* 0x000fc8000c702670 */
[----:B------:R-:W-:Y:S02]  /*1210*/  USEL UR5, URZ, 0x1, !UP0 ;  /* 0x00000001ff057887 */ /* 0x000fe4000c000000 */
[----:B------:R-:W-:-:S04]  /*1220*/  UISETP.NE.AND UP0, UPT, UR59, URZ, UPT ;  /* 0x000000ff3b00728c */ /* 0x000fc8000bf05270 */
[----:B------:R-:W-:Y:S02]  /*1230*/  USEL UR4, URZ, 0x2, UP0 ;  /* 0x00000002ff047887 */ /* 0x000fe40008000000 */
[----:B------:R-:W-:-:S04]  /*1240*/  UISETP.NE.AND UP0, UPT, UR62, 0x1, UPT ;  /* 0x000000013e00788c */ /* 0x000fc8000bf05270 */
[----:B------:R-:W-:-:S04]  /*1250*/  USEL UR4, UR4, 0x2, UP0 ;  /* 0x0000000204047887 */ /* 0x000fc80008000000 */
[----:B------:R-:W-:-:S06]  /*1260*/  UIADD3 UR4, UPT, UPT, UR5, UR4, URZ ;  /* 0x0000000405047290 */ /* 0x000fcc000fffe0ff */
[----:B------:R-:W-:-:S07]  /*1270*/  MOV R2, UR4 ;  /* 0x0000000400027c02 */ /* 0x000fce0008000f00 */
.L_x_18:
[----:B------:R-:W1:Y:S01]  /*1280*/  S2UR UR36, SR_CTAID.Z ;  /* 0x00000000002479c3 */ /* 0x000e620000002700 */
[----:B------:R-:W-:-:S09]  /*1290*/  UISETP.GE.AND UP0, UPT, UR19, 0x1, UPT ;  /* 0x000000011300788c */ /* 0x000fd2000bf06270 */
[----:B------:R-:W-:Y:S05]  /*12a0*/  BRA.U !UP0, `(.L_x_19) ;  /* 0x0000000108d47547 */ /* 0x000fea000b800000 */
[----:B------:R-:W2:Y:S01]  /*12b0*/  LDCU.128 UR12, c[0x0][0xb10] ;  /* 0x00016200ff0c77ac */ /* 0x000ea20008000c00 */
[----:B------:R-:W3:Y:S01]  /*12c0*/  LDCU UR21, c[0x0][0xb0c] ;  /* 0x00016180ff1577ac */ /* 0x000ee20008000800 */
[----:B------:R-:W4:Y:S01]  /*12d0*/  LDCU UR6, c[0x0][0x370] ;  /* 0x00006e00ff0677ac */ /* 0x000f220008000800 */
[----:B------:R-:W1:Y:S01]  /*12e0*/  LDCU UR7, c[0x0][0x374] ;  /* 0x00006e80ff0777ac */ /* 0x000e620008000800 */
[----:B------:R-:W1:Y:S01]  /*12f0*/  LDCU UR22, c[0x0][0xb20] ;  /* 0x00016400ff1677ac */ /* 0x000e620008000800 */
[----:B--2---:R-:W-:Y:S02]  /*1300*/  UIMAD.WIDE.U32 UR4, UR20, UR12, URZ ;  /* 0x0000000c140472a5 */ /* 0x004fe4000f8e00ff */
[----:B---3--:R-:W-:Y:S01]  /*1310*/  UISETP.NE.AND UP0, UPT, UR21, 0x1, UPT ;  /* 0x000000011500788c */ /* 0x008fe2000bf05270 */
[----:B------:R-:W2:Y:S01]  /*1320*/  LDCU.64 UR8, c[0x0][0xb28] ;  /* 0x00016500ff0877ac */ /* 0x000ea20008000a00 */
[----:B----4-:R-:W-:-:S03]  /*1330*/  UIMAD.WIDE.U32 UR10, UR6, UR12, URZ ;  /* 0x0000000c060a72a5 */ /* 0x010fc6000f8e00ff */
[----:B------:R-:W-:Y:S01]  /*1340*/  UMOV UR4, UR5 ;  /* 0x0000000500047c82 */ /* 0x000fe20008000000 */
[----:B------:R-:W-:Y:S02]  /*1350*/  UISETP.NE.AND UP2, UPT, UR19, 0x1, UPT ;  /* 0x000000011300788c */ /* 0x000fe4000bf45270 */
[----:B------:R-:W-:Y:S01]  /*1360*/  USHF.R.U32.HI UR4, URZ, UR13, UR4 ;  /* 0x0000000dff047299 */ /* 0x000fe20008011604 */
[----:B------:R-:W-:Y:S01]  /*1370*/  UMOV UR10, UR11 ;  /* 0x0000000b000a7c82 */ /* 0x000fe20008000000 */
[----:B------:R-:W-:Y:S02]  /*1380*/  UIMAD.WIDE.U32 UR16, UR30, UR15, URZ ;  /* 0x0000000f1e1072a5 */ /* 0x000fe4000f8e00ff */
[----:B------:R-:W-:Y:S02]  /*1390*/  USEL UR5, UR20, UR4, !UP0 ;  /* 0x0000000414057287 */ /* 0x000fe4000c000000 */
[----:B------:R-:W-:Y:S02]  /*13a0*/  @UP0 USHF.R.U32.HI UR6, URZ, UR13, UR10 ;  /* 0x0000000dff060299 */ /* 0x000fe4000801160a */
[----:B------:R-:W-:-:S02]  /*13b0*/  UISETP.NE.AND UP0, UPT, UR14, 0x1, UPT ;  /* 0x000000010e00788c */ /* 0x000fc4000bf05270 */
[----:B-1----:R-:W-:Y:S02]  /*13c0*/  UIMAD.WIDE.U32 UR10, UR7, UR15, URZ ;  /* 0x0000000f070a72a5 */ /* 0x002fe4000f8e00ff */
[----:B--2---:R-:W-:Y:S01]  /*13d0*/  UIMAD.WIDE.U32 UR12, UR6, UR8, URZ ;  /* 0x00000008060c72a5 */ /* 0x004fe2000f8e00ff */
[----:B------:R-:W-:Y:S02]  /*13e0*/  UMOV UR4, UR17 ;  /* 0x0000001100047c82 */ /* 0x000fe40008000000 */
[----:B------:R-:W-:Y:S02]  /*13f0*/  USHF.R.U32.HI UR4, URZ, UR22, UR4 ;  /* 0x00000016ff047299 */ /* 0x000fe40008011604 */
[----:B------:R-:W-:Y:S02]  /*1400*/  UMOV UR10, UR11 ;  /* 0x0000000b000a7c82 */ /* 0x000fe40008000000 */
[----:B------:R-:W-:Y:S01]  /*1410*/  UMOV UR12, UR13 ;  /* 0x0000000d000c7c82 */ /* 0x000fe20008000000 */
[----:B------:R-:W-:-:S02]  /*1420*/  @UP0 USHF.R.U32.HI UR7, URZ, UR22, UR10 ;  /* 0x00000016ff070299 */ /* 0x000fc4000801160a */
[----:B------:R-:W-:Y:S02]  /*1430*/  USEL UR4, UR30, UR4, !UP0 ;  /* 0x000000041e047287 */ /* 0x000fe4000c000000 */
[----:B------:R-:W-:Y:S02]  /*1440*/  UIMAD.WIDE.U32 UR10, UR7, UR8, URZ ;  /* 0x00000008070a72a5 */ /* 0x000fe4000f8e00ff */
[----:B------:R-:W-:Y:S02]  /*1450*/  @UP2 USHF.R.U32.HI UR6, URZ, UR9, UR12 ;  /* 0x00000009ff062299 */ /* 0x000fe4000801160c */
[----:B------:R-:W-:-:S03]  /*1460*/  UIMAD.WIDE.U32 UR12, UR4, UR8, URZ ;  /* 0x00000008040c72a5 */ /* 0x000fc6000f8e00ff */
[----:B------:R-:W-:Y:S02]  /*1470*/  UMOV UR10, UR11 ;  /* 0x0000000b000a7c82 */ /* 0x000fe40008000000 */
[----:B------:R-:W-:Y:S02]  /*1480*/  @UP2 USHF.R.U32.HI UR7, URZ, UR9, UR10 ;  /* 0x00000009ff072299 */ /* 0x000fe4000801160a */
[----:B------:R-:W-:Y:S02]  /*1490*/  UIMAD UR10, UR6, UR19, URZ ;  /* 0x00000013060a72a4 */ /* 0x000fe4000f8e02ff */
[----:B------:R-:W-:-:S04]  /*14a0*/  UIMAD UR7, UR7, UR19, URZ ;  /* 0x00000013070772a4 */ /* 0x000fc8000f8e02ff */
[----:B------:R-:W-:-:S03]  /*14b0*/  UISETP.GE.AND UP0, UPT, UR4, UR7, UPT ;  /* 0x000000070400728c */ /* 0x000fc6000bf06270 */
[----:B------:R-:W-:Y:S01]  /*14c0*/  UMOV UR7, UR13 ;  /* 0x0000000d00077c82 */ /* 0x000fe20008000000 */
[----:B------:R-:W-:Y:S02]  /*14d0*/  UISETP.GE.OR UP0, UPT, UR5, UR10, UP0 ;  /* 0x0000000a0500728c */ /* 0x000fe40008706670 */
[----:B------:R-:W-:Y:S02]  /*14e0*/  UIMAD.WIDE.U32 UR10, UR5, UR8, URZ ;  /* 0x00000008050a72a5 */ /* 0x000fe4000f8e00ff */
[----:B------:R-:W-:Y:S02]  /*14f0*/  USHF.R.U32.HI UR7, URZ, UR9, UR7 ;  /* 0x00000009ff077299 */ /* 0x000fe40008011607 */
[----:B------:R-:W-:Y:S02]  /*1500*/  UIADD3 UR10, UPT, UPT, -UR4, URZ, URZ ;  /* 0x000000ff040a7290 */ /* 0x000fe4000fffe1ff */
[----:B------:R-:W-:Y:S02]  /*1510*/  USEL UR7, UR4, UR7, !UP2 ;  /* 0x0000000704077287 */ /* 0x000fe4000d000000 */
[----:B------:R-:W-:Y:S01]  /*1520*/  UIMAD UR10, UR14, UR10, UR30 ;  /* 0x0000000a0e0a72a4 */ /* 0x000fe2000f8e021e */
[----:B------:R-:W-:Y:S01]  /*1530*/  @!UP0 UMOV UR8, UR11 ;  /* 0x0000000b00088c82 */ /* 0x000fe20008000000 */
[----:B------:R-:W-:-:S02]  /*1540*/  UIADD3 UR11, UPT, UPT, -UR5, URZ, URZ ;  /* 0x000000ff050b7290 */ /* 0x000fc4000fffe1ff */
[----:B------:R-:W-:Y:S02]  /*1550*/  @!UP0 USHF.R.U32.HI UR8, URZ, UR9, UR8 ;  /* 0x00000009ff088299 */ /* 0x000fe40008011608 */
[----:B------:R-:W-:Y:S02]  /*1560*/  UIADD3 UR9, UPT, UPT, -UR7, URZ, URZ ;  /* 0x000000ff07097290 */ /* 0x000fe4000fffe1ff */
[----:B------:R-:W-:Y:S02]  /*1570*/  @!UP0 USEL UR8, UR5, UR8, !UP2 ;  /* 0x0000000805088287 */ /* 0x000fe4000d000000 */
[----:B------:R-:W-:Y:S02]  /*1580*/  UIMAD UR9, UR19, UR9, UR4 ;  /* 0x00000009130972a4 */ /* 0x000fe4000f8e0204 */
[----:B------:R-:W-:Y:S02]  /*1590*/  @!UP0 UIADD3 UR7, UPT, UPT, UR7, -UR8, URZ ;  /* 0x8000000807078290 */ /* 0x000fe4000fffe0ff */
[----:B------:R-:W-:-:S02]  /*15a0*/  @!UP0 UIMAD UR6, UR9, UR6, UR8 ;  /* 0x00000006090682a4 */ /* 0x000fc4000f8e0208 */
[----:B------:R-:W-:Y:S02]  /*15b0*/  @!UP0 UIMAD UR4, UR7, UR19, UR5 ;  /* 0x00000013070482a4 */ /* 0x000fe4000f8e0205 */
[----:B------:R-:W-:Y:S02]  /*15c0*/  UIMAD UR20, UR21, UR11, UR20 ;  /* 0x0000000b151472a4 */ /* 0x000fe4000f8e0214 */
[----:B------:R-:W-:Y:S01]  /*15d0*/  UIMAD UR30, UR4, UR14, UR10 ;  /* 0x0000000e041e72a4 */ /* 0x000fe2000f8e020a */
[----:B------:R-:W-:Y:S02]  /*15e0*/  @!UP0 UMOV UR5, UR6 ;  /* 0x0000000600058c82 */ /* 0x000fe40008000000 */
[----:B------:R-:W-:-:S12]  /*15f0*/  UIMAD UR20, UR5, UR21, UR20 ;  /* 0x00000015051472a4 */ /* 0x000fd8000f8e0214 */
.L_x_19:
[----:B------:R-:W-:-:S09]  /*1600*/  UISETP.NE.AND UP0, UPT, UR23, 0x1, UPT ;  /* 0x000000011700788c */ /* 0x000fd2000bf05270 */
[----:B------:R-:W-:Y:S05]  /*1610*/  BRA.U UP0, `(.L_x_20) ;  /* 0x0000000100407547 */ /* 0x000fea000b800000 */
[----:B------:R-:W2:Y:S01]  /*1620*/  LDCU.128 UR8, c[0x0][0xb10] ;  /* 0x00016200ff0877ac */ /* 0x000ea20008000c00 */
[----:B------:R-:W3:Y:S01]  /*1630*/  LDCU UR12, c[0x0][0xb0c] ;  /* 0x00016180ff0c77ac */ /* 0x000ee20008000800 */
[----:B------:R-:W4:Y:S01]  /*1640*/  LDCU UR13, c[0x0][0xb20] ;  /* 0x00016400ff0d77ac */ /* 0x000f220008000800 */
[----:B--2---:R-:W-:Y:S02]  /*1650*/  UIMAD.WIDE.U32 UR4, UR20, UR8, URZ ;  /* 0x00000008140472a5 */ /* 0x004fe4000f8e00ff */
[----:B------:R-:W-:Y:S02]  /*1660*/  UIMAD.WIDE.U32 UR6, UR30, UR11, URZ ;  /* 0x0000000b1e0672a5 */ /* 0x000fe4000f8e00ff */
[----:B---3--:R-:W-:Y:S02]  /*1670*/  UISETP.NE.AND UP0, UPT, UR12, 0x1, UPT ;  /* 0x000000010c00788c */ /* 0x008fe4000bf05270 */
[----:B------:R-:W-:-:S03]  /*1680*/  USHF.R.U32.HI UR5, URZ, UR9, UR5 ;  /* 0x00000009ff057299 */ /* 0x000fc60008011605 */
[----:B------:R-:W-:Y:S01]  /*1690*/  UMOV UR4, UR7 ;  /* 0x0000000700047c82 */ /* 0x000fe20008000000 */
[----:B------:R-:W-:Y:S02]  /*16a0*/  USEL UR5, UR20, UR5, !UP0 ;  /* 0x0000000514057287 */ /* 0x000fe4000c000000 */
[----:B------:R-:W-:Y:S02]  /*16b0*/  UISETP.NE.AND UP0, UPT, UR10, 0x1, UPT ;  /* 0x000000010a00788c */ /* 0x000fe4000bf05270 */
[----:B----4-:R-:W-:-:S04]  /*16c0*/  USHF.R.U32.HI UR4, URZ, UR13, UR4 ;  /* 0x0000000dff047299 */ /* 0x010fc80008011604 */
[----:B------:R-:W-:-:S04]  /*16d0*/  USEL UR4, UR30, UR4, !UP0 ;  /* 0x000000041e047287 */ /* 0x000fc8000c000000 */
[----:B------:R-:W-:Y:S02]  /*16e0*/  UIADD3 UR6, UPT, UPT, UR5, -UR4, URZ ;  /* 0x8000000405067290 */ /* 0x000fe4000fffe0ff */
[----:B------:R-:W-:Y:S02]  /*16f0*/  UIADD3 UR4, UPT, UPT, -UR5, UR4, URZ ;  /* 0x0000000405047290 */ /* 0x000fe4000fffe1ff */
[----:B------:R-:W-:Y:S02]  /*1700*/  UIMAD UR30, UR6, UR10, UR30 ;  /* 0x0000000a061e72a4 */ /* 0x000fe4000f8e021e */
[----:B------:R-:W-:-:S12]  /*1710*/  UIMAD UR20, UR4, UR12, UR20 ;  /* 0x0000000c041472a4 */ /* 0x000fd8000f8e0214 */
.L_x_20:
[----:B------:R-:W-:Y:S01]  /*1720*/  UISETP.NE.AND UP0, UPT, UR18, 0x2, UPT ;  /* 0x000000021200788c */ /* 0x000fe2000bf05270 */
[----:B------:R-:W-:Y:S09]  /*1730*/  BRA.U !UP6, `(.L_x_21) ;  /* 0x000000010e0c7547 */ /* 0x000ff2000b800000 */
[----:B------:R-:W-:Y:S01]  /*1740*/  UCGABAR_WAIT ;  /* 0x0000000000007dc7 */ /* 0x000fe20008000000 */
[----:B------:R-:W-:Y:S01]  /*1750*/  CCTL.IVALL ;  /* 0x00000000ff00798f */ /* 0x000fe20002000000 */
[----:B------:R-:W-:Y:S05]  /*1760*/  BRA `(.L_x_22) ;  /* 0x0000000000047947 */ /* 0x000fea0003800000 */
.L_x_21:
[----:B------:R-:W-:Y:S06]  /*1770*/  BAR.SYNC.DEFER_BLOCKING 0x0 ;  /* 0x0000000000007b1d */ /* 0x000fec0000010000 */
.L_x_22:
[----:B------:R-:W-:Y:S05]  /*1780*/  BRA.U UP0, `(.L_x_23) ;  /* 0x00000019008c7547 */ /* 0x000fea000b800000 */
[----:B------:R-:W2:Y:S01]  /*1790*/  LDCU UR6, c[0x0][0x38c] ;  /* 0x00007180ff0677ac */ /* 0x000ea20008000800 */
[----:B------:R-:W3:Y:S01]  /*17a0*/  S2UR UR8, SR_CgaCtaId ;  /* 0x00000000000879c3 */ /* 0x000ee20000008800 */
[----:B------:R-:W-:Y:S01]  /*17b0*/  PLOP3.LUT P1, PT, PT, PT, UP3, 0x80, 0x8 ;  /* 0x000000000008781c */ /* 0x000fe20003f2f038 */
[----:B------:R-:W-:Y:S01]  /*17c0*/  IMAD.MOV.U32 R12, RZ, RZ, 0x1 ;  /* 0x00000001ff0c7424 */ /* 0x000fe200078e00ff */
[----:B------:R-:W-:Y:S01]  /*17d0*/  UMOV UR7, 0x400 ;  /* 0x0000040000077882 */ /* 0x000fe20000000000 */
[----:B------:R-:W-:Y:S01]  /*17e0*/  UISETP.NE.AND UP1, UPT, UR18, URZ, UPT ;  /* 0x000000ff1200728c */ /* 0x000fe2000bf25270 */
[----:B------:R-:W-:Y:S01]  /*17f0*/  ISETP.EQ.OR P2, PT, R0, RZ, P3 ;  /* 0x000000ff0000720c */ /* 0x000fe20001f42670 */
[----:B------:R-:W-:Y:S01]  /*1800*/  USEL UR24, URZ, 0x1, UP4 ;  /* 0x00000001ff187887 */ /* 0x000fe2000a000000 */
[----:B------:R-:W-:Y:S02]  /*1810*/  PLOP3.LUT P1, PT, P1, PT, PT, 0x8, 0x80 ;  /* 0x000000000080781c */ /* 0x000fe40000f2e170 */
[----:B------:R-:W-:Y:S01]  /*1820*/  CS2R R10, SRZ ;  /* 0x00000000000a7805 */ /* 0x000fe2000001ff00 */
[----:B------:R-:W-:Y:S01]  /*1830*/  IMAD.MOV.U32 R9, RZ, RZ, RZ ;  /* 0x000000ffff097224 */ /* 0x000fe200078e00ff */
[----:B------:R-:W4:Y:S01]  /*1840*/  LDCU UR40, c[0x0][0x370] ;  /* 0x00006e00ff2877ac */ /* 0x000f220008000800 */
[----:B------:R-:W-:Y:S01]  /*1850*/  IMAD.MOV.U32 R8, RZ, RZ, 0x1 ;  /* 0x00000001ff087424 */ /* 0x000fe200078e00ff */
[----:B------:R-:W1:Y:S01]  /*1860*/  LDCU.64 UR26, c[0x0][0x348] ;  /* 0x00006900ff1a77ac */ /* 0x000e620008000a00 */
[----:B--2---:R-:W-:-:S02]  /*1870*/  UIADD3 UR5, UPT, UPT, UR6, 0x3f, URZ ;  /* 0x0000003f06057890 */ /* 0x004fc4000fffe0ff */
[----:B------:R-:W-:Y:S02]  /*1880*/  USHF.R.U32.HI UR45, URZ, 0x6, UR28 ;  /* 0x00000006ff2d7899 */ /* 0x000fe4000801161c */
[----:B------:R-:W-:Y:S02]  /*1890*/  USHF.R.S32.HI UR4, URZ, 0x1f, UR5 ;  /* 0x0000001fff047899 */ /* 0x000fe40008011405 */
[----:B---3--:R-:W-:Y:S02]  /*18a0*/  ULEA UR7, UR8, UR7, 0x18 ;  /* 0x0000000708077291 */ /* 0x008fe4000f8ec0ff */
[----:B------:R-:W-:Y:S02]  /*18b0*/  ULEA.HI UR4, UR4, UR5, URZ, 0x6 ;  /* 0x0000000504047291 */ /* 0x000fe4000f8f30ff */
[----:B------:R-:W-:Y:S02]  /*18c0*/  UIADD3 UR46, UPT, UPT, UR6, 0x7e, URZ ;  /* 0x0000007e062e7890 */ /* 0x000fe4000fffe0ff */
[----:B------:R-:W-:-:S02]  /*18d0*/  USHF.R.S32.HI UR43, URZ, 0x6, UR4 ;  /* 0x00000006ff2b7899 */ /* 0x000fc40008011404 */
[----:B------:R-:W-:Y:S02]  /*18e0*/  UIADD3 UR4, UPT, UPT, UR6, -0x1, URZ ;  /* 0xffffffff06047890 */ /* 0x000fe4000fffe0ff */
[----:B------:R-:W-:Y:S02]  /*18f0*/  UISETP.LT.U32.AND UP0, UPT, UR43, 0x11, UPT ;  /* 0x000000112b00788c */ /* 0x000fe4000bf01070 */
[----:B------:R-:W-:Y:S02]  /*1900*/  UISETP.GE.U32.AND UP2, UPT, UR4, -0x7f, UPT ;  /* 0xffffff810400788c */ /* 0x000fe4000bf46070 */
[----:B------:R-:W-:Y:S01]  /*1910*/  USEL UR41, UR43, 0x11, UP0 ;  /* 0x000000112b297887 */ /* 0x000fe20008000000 */
[----:B------:R-:W2:Y:S03]  /*1920*/  LDCU UR39, c[0x0][0x374] ;  /* 0x00006e80ff2777ac */ /* 0x000ea60008000800 */
[----:B------:R-:W-:-:S02]  /*1930*/  UIADD3 UR21, UPT, UPT, UR41, -0x1, URZ ;  /* 0xffffffff29157890 */ /* 0x000fc4000fffe0ff */
[----:B------:R-:W-:-:S03]  /*1940*/  USEL UR24, UR24, 0x2, UP1 ;  /* 0x0000000218187887 */ /* 0x000fc60008800000 */
[----:B------:R-:W-:Y:S02]  /*1950*/  @UP2 UIADD3 UR21, UPT, UPT, UR41, URZ, URZ ;  /* 0x000000ff29152290 */ /* 0x000fe4000fffe0ff */
[----:B------:R-:W-:Y:S02]  /*1960*/  UIADD3 UR29, UPT, UPT, UR7, 0x15400, UR28 ;  /* 0x00015400071d7890 */ /* 0x000fe4000fffe01c */
[----:B------:R-:W-:Y:S02]  /*1970*/  UIADD3 UR44, UPT, UPT, UR43, -UR41, URZ ;  /* 0x800000292b2c7290 */ /* 0x000fe4000fffe0ff */
[----:B------:R-:W-:Y:S01]  /*1980*/  UIADD3 UR21, UPT, UPT, UR21, 0x1, URZ ;  /* 0x0000000115157890 */ /* 0x000fe2000fffe0ff */
[----:B-1--4-:R-:W-:-:S11]  /*1990*/  UMOV UR5, URZ ;  /* 0x000000ff00057c82 */ /* 0x012fd60008000000 */
.L_x_43:
[----:B-1----:R-:W1:Y:S02]  /*19a0*/  S2UR UR4, SR_CgaCtaId ;  /* 0x00000000000479c3 */ /* 0x002e640000008800 */
[----:B-1----:R-:W-:-:S09]  /*19b0*/  UISETP.NE.AND UP0, UPT, UR4, URZ, UPT ;  /* 0x000000ff0400728c */ /* 0x002fd2000bf05270 */
[----:B------:R-:W-:Y:S05]  /*19c0*/  BRA.U UP0, `(.L_x_24) ;  /* 0x0000000100287547 */ /* 0x000fea000b800000 */
[----:B------:R-:W-:Y:S02]  /*19d0*/  LEA R0, R9, UR7, 0x3 ;  /* 0x0000000709007c11 */ /* 0x000fe4000f8e18ff */
[----:B------:R-:W-:-:S04]  /*19e0*/  SHF.L.U32 R3, R8, 0x1f, RZ ;  /* 0x0000001f08037819 */ /* 0x000fc800000006ff */
[----:B------:R-:W1:Y:S02]  /*19f0*/  SYNCS.PHASECHK.TRANS64.TRYWAIT P0, [R0+URZ+0x1b0], R3 ;  /* 0x0001b003000075a7 */ /* 0x000e6400080011ff */
[----:B-1----:R-:W-:Y:S05]  /*1a00*/  @!P0 BRA `(.L_x_25) ;  /* 0x0000006400b88947 */ /* 0x002fea0003800000 */
.L_x_126:
[----:B------:R3:W-:Y:S01]  /*1a10*/  SYNCS.ARRIVE.TRANS64.A1T0 RZ, [R0+URZ+0x1a0], RZ ;  /* 0x0001a0ff00ff79a7 */ /* 0x0007e200081000ff */
[----:B------:R-:W-:-:S05]  /*1a20*/  VIADD R9, R9, 0x1 ;  /* 0x0000000109097836 */ /* 0x000fca0000000000 */
[----:B------:R-:W-:-:S04]  /*1a30*/  ISETP.NE.AND P0, PT, R9, 0x2, PT ;  /* 0x000000020900780c */ /* 0x000fc80003f05270 */
[----:B-1----:R-:W-:Y:S02]  /*1a40*/  SEL R3, RZ, 0x1, P0 ;  /* 0x00000001ff037807 */ /* 0x002fe40000000000 */
[----:B------:R-:W-:Y:S02]  /*1a50*/  SEL R9, R9, RZ, P0 ;  /* 0x000000ff09097207 */ /* 0x000fe40000000000 */
[----:B------:R-:W-:-:S07]  /*1a60*/  LOP3.LUT R8, R8, R3, RZ, 0x3c, !PT ;  /* 0x0000000308087212 */ /* 0x000fce00078e3cff */
.L_x_24:
[----:B------:R-:W-:Y:S01]  /*1a70*/  ULEA UR4, UR5, UR7, 0x3 ;  /* 0x0000000705047291 */ /* 0x000fe2000f8e18ff */
[----:B---3--:R-:W-:Y:S01]  /*1a80*/  SHF.L.U32 R0, R12, 0x1f, RZ ;  /* 0x0000001f0c007819 */ /* 0x008fe200000006ff */
[----:B------:R-:W-:Y:S02]  /*1a90*/  UISETP.GE.U32.AND UP0, UPT, UR46, 0x7f, UPT ;  /* 0x0000007f2e00788c */ /* 0x000fe4000bf06070 */
[----:B------:R-:W-:Y:S02]  /*1aa0*/  USHF.L.U32 UR35, UR20, 0x6, URZ ;  /* 0x0000000614237899 */ /* 0x000fe400080006ff */
[----:B------:R-:W-:Y:S01]  /*1ab0*/  ULEA UR19, UR30, UR45, 0x7 ;  /* 0x0000002d1e137291 */ /* 0x000fe2000f8e38ff */
[----:B------:R-:W-:Y:S02]  /*1ac0*/  UMOV UR13, URZ ;  /* 0x000000ff000d7c82 */ /* 0x000fe40008000000 */
[----:B------:R1:W3:Y:S02]  /*1ad0*/  SYNCS.PHASECHK.TRANS64.TRYWAIT P0, [UR4+0x88], R0 ;  /* 0x00008800ff0075a7 */ /* 0x0002e40008001104 */
[----:B------:R-:W-:Y:S07]  /*1ae0*/  BRA.U !UP0, `(.L_x_26) ;  /* 0x0000000108bc7547 */ /* 0x000fee000b800000 */
[----:B------:R-:W-:Y:S01]  /*1af0*/  UMOV UR6, URZ ;  /* 0x000000ff00067c82 */ /* 0x000fe20008000000 */
[----:B------:R-:W-:-:S05]  /*1b00*/  UMOV UR4, UR5 ;  /* 0x0000000500047c82 */ /* 0x000fca0008000000 */
.L_x_32:
[----:B------:R-:W-:Y:S01]  /*1b10*/  ULEA UR33, UR4, UR7, 0x3 ;  /* 0x0000000704217291 */ /* 0x000fe2000f8e18ff */
[----:B---3--:R-:W-:Y:S01]  /*1b20*/  @!P3 MOV R2, 0x3000 ;  /* 0x000030000002b802 */ /* 0x008fe20000000f00 */
[----:B-1-34-:R-:W-:Y:S10]  /*1b30*/  @P0 BRA `(.L_x_27) ;  /* 0x00000000000c0947 */ /* 0x01aff40003800000 */
[----:B------:R-:W-:-:S04]  /*1b40*/  SHF.L.U32 R3, R12, 0x1f, RZ ;  /* 0x0000001f0c037819 */ /* 0x000fc800000006ff */
[----:B------:R-:W3:Y:S02]  /*1b50*/  SYNCS.PHASECHK.TRANS64.TRYWAIT P0, [UR33+0x88], R3 ;  /* 0x00008803ff0075a7 */ /* 0x000ee40008001121 */
[----:B---3--:R-:W-:Y:S05]  /*1b60*/  @!P0 BRA `(.L_x_28) ;  /* 0x0000006400748947 */ /* 0x008fea0003800000 */
.L_x_27:
[----:B------:R3:W-:Y:S01]  /*1b70*/  @!P3 SYNCS.ARRIVE.TRANS64 RZ, [UR33], R2 ;  /* 0x00000002ffffb9a7 */ /* 0x0007e20008000021 */
[----:B------:R-:W-:-:S04]  /*1b80*/  ULOP3.LUT UR5, UR24, 0x2, URZ, 0xfc, !UPT ;  /* 0x0000000218057892 */ /* 0x000fc8000f8efcff */
[----:B------:R-:W-:-:S09]  /*1b90*/  UISETP.NE.AND UP0, UPT, UR5, 0x2, UPT ;  /* 0x000000020500788c */ /* 0x000fd2000bf05270 */
[----:B------:R-:W-:Y:S05]  /*1ba0*/  BRA.U UP0, `(.L_x_29) ;  /* 0x0000000100047547 */ /* 0x000fea000b800000 */
[----:B--2---:R-:W-:Y:S05]  /*1bb0*/  BPT.TRAP 0x1 ;  /* 0x000000040000795c */ /* 0x004fea0000300000 */
.L_x_29:
[----:B------:R-:W-:Y:S04]  /*1bc0*/  BSSY.RECONVERGENT B0, `(.L_x_30) ;  /* 0x0000003000007945 */ /* 0x000fe80003800200 */
[----:B------:R-:W-:Y:S05]  /*1bd0*/  @P2 BRA `(.L_x_31) ;  /* 0x0000000000042947 */ /* 0x000fea0003800000 */
[----:B--2---:R-:W-:Y:S05]  /*1be0*/  BPT.TRAP 0x1 ;  /* 0x000000040000795c */ /* 0x004fea0000300000 */
.L_x_31:
[----:B--2---:R-:W-:Y:S05]  /*1bf0*/  BSYNC.RECONVERGENT B0 ;  /* 0x0000000000007941 */ /* 0x004fea0003800200 */
.L_x_30:
[----:B------:R-:W-:Y:S02]  /*1c00*/  UIADD3 UR5, UPT, UPT, UR4, 0x1, URZ ;  /* 0x0000000104057890 */ /* 0x000fe4000fffe0ff */
[----:B------:R-:W-:Y:S02]  /*1c10*/  USHF.L.U32 UR34, UR6, 0x6, URZ ;  /* 0x0000000606227899 */ /* 0x000fe400080006ff */
[----:B------:R-:W-:Y:S02]  /*1c20*/  UISETP.NE.AND UP0, UPT, UR5, 0x11, UPT ;  /* 0x000000110500788c */ /* 0x000fe4000bf05270 */
[----:B------:R-:W-:Y:S02]  /*1c30*/  UIADD3 UR6, UPT, UPT, UR6, 0x1, URZ ;  /* 0x0000000106067890 */ /* 0x000fe4000fffe0ff */
[----:B------:R-:W-:Y:S02]  /*1c40*/  USEL UR9, URZ, 0x1, UP0 ;  /* 0x00000001ff097887 */ /* 0x000fe40008000000 */
[----:B------:R-:W-:-:S02]  /*1c50*/  USEL UR5, UR5, URZ, UP0 ;  /* 0x000000ff05057287 */ /* 0x000fc40008000000 */
[----:B------:R-:W-:Y:S02]  /*1c60*/  ULEA UR32, UR4, UR7, 0xc ;  /* 0x0000000704207291 */ /* 0x000fe4000f8e60ff */
[----:B------:R-:W-:Y:S01]  /*1c70*/  ULEA UR8, UR5, UR7, 0x3 ;  /* 0x0000000705087291 */ /* 0x000fe2000f8e18ff */
[----:B------:R-:W-:Y:S01]  /*1c80*/  LOP3.LUT R12, R12, UR9, RZ, 0x3c, !PT ;  /* 0x000000090c0c7c12 */ /* 0x000fe2000f8e3cff */
[----:B------:R-:W-:Y:S02]  /*1c90*/  UIADD3 UR10, UP1, UPT, UR26, 0x80, URZ ;  /* 0x000000801a0a7890 */ /* 0x000fe4000ff3e0ff */
[----:B------:R-:W-:Y:S01]  /*1ca0*/  ULEA UR16, UR4, UR28, 0xd ;  /* 0x0000001c04107291 */ /* 0x000fe2000f8e68ff */
[----:B-1----:R-:W-:Y:S01]  /*1cb0*/  SHF.L.U32 R0, R12, 0x1f, RZ ;  /* 0x0000001f0c007819 */ /* 0x002fe200000006ff */
[----:B------:R-:W-:Y:S02]  /*1cc0*/  UIADD3.X UR11, UPT, UPT, URZ, UR27, URZ, UP1, !UPT ;  /* 0x0000001bff0b7290 */ /* 0x000fe40008ffe4ff */
[----:B------:R-:W-:Y:S01]  /*1cd0*/  UIADD3 UR32, UPT, UPT, UR32, 0x4400, URZ ;  /* 0x0000440020207890 */ /* 0x000fe2000fffe0ff */
[----:B------:R4:W1:Y:S01]  /*1ce0*/  SYNCS.PHASECHK.TRANS64.TRYWAIT P0, [UR8+0x88], R0 ;  /* 0x00008800ff0075a7 */ /* 0x0008620008001108 */
[----:B------:R-:W-:-:S02]  /*1cf0*/  UIADD3 UR8, UP0, UPT, UR26, 0x180, URZ ;  /* 0x000001801a087890 */ /* 0x000fc4000ff1e0ff */
[----:B------:R-:W-:Y:S02]  /*1d00*/  UIADD3 UR16, UPT, UPT, UR7, 0x15400, UR16 ;  /* 0x0001540007107890 */ /* 0x000fe4000fffe010 */
[----:B------:R-:W-:Y:S02]  /*1d10*/  UIADD3.X UR9, UPT, UPT, URZ, UR27, URZ, UP0, !UPT ;  /* 0x0000001bff097290 */ /* 0x000fe400087fe4ff */
[----:B------:R-:W-:Y:S01]  /*1d20*/  UISETP.NE.AND UP0, UPT, UR6, UR21, UPT ;  /* 0x000000150600728c */ /* 0x000fe2000bf05270 */
[----:B------:R-:W-:Y:S01]  /*1d30*/  UMOV UR12, 0x0 ;  /* 0x00000000000c7882 */ /* 0x000fe20000000000 */
[----:B------:R-:W-:Y:S01]  /*1d40*/  UMOV UR13, 0x10000000 ;  /* 0x10000000000d7882 */ /* 0x000fe20000000000 */
[----:B------:R-:W-:Y:S01]  /*1d50*/  UMOV UR4, 0x30000 ;  /* 0x0003000000047882 */ /* 0x000fe20000000000 */
[----:B------:R-:W-:Y:S01]  /*1d60*/  UMOV UR20, UR36 ;  /* 0x0000002400147c82 */ /* 0x000fe20008000000 */
[----:B------:R-:W-:Y:S01]  /*1d70*/  UMOV UR17, UR33 ;  /* 0x0000002100117c82 */ /* 0x000fe20008000000 */
[----:B------:R-:W-:Y:S01]  /*1d80*/  UMOV UR18, UR34 ;  /* 0x0000002200127c82 */ /* 0x000fe20008000000 */
[----:B------:R-:W-:Y:S01]  /*1d90*/  UTMALDG.3D [UR32], [UR10], desc[UR12] ;  /* 0x00000c200a0075b4 */ /* 0x000fe20008011000 */
[----:B------:R2:W-:Y:S02]  /*1da0*/  UTMALDG.3D.MULTICAST [UR16], [UR8], UR4, desc[UR12] ;  /* 0x00000c10080073b4 */ /* 0x0005e40008011804 */
[----:B--2---:R-:W-:Y:S01]  /*1db0*/  UMOV UR13, UR21 ;  /* 0x00000015000d7c82 */ /* 0x004fe20008000000 */
[----:B------:R-:W-:Y:S01]  /*1dc0*/  UMOV UR4, UR5 ;  /* 0x0000000500047c82 */ /* 0x000fe20008000000 */
[----:B------:R-:W-:Y:S05]  /*1dd0*/  BRA.U UP0, `(.L_x_32) ;  /* 0xfffffffd004c7547 */ /* 0x000fea000b83ffff */
.L_x_26:
[----:B------:R-:W-:Y:S01]  /*1de0*/  ULEA UR4, UR5, UR7, 0x3 ;  /* 0x0000000705047291 */ /* 0x000fe2000f8e18ff */
[----:B-1--4-:R-:W-:Y:S01]  /*1df0*/  SHF.L.U32 R0, R12, 0x1f, RZ ;  /* 0x0000001f0c007819 */ /* 0x012fe200000006ff */
[----:B------:R-:W-:Y:S01]  /*1e00*/  @!P1 SYNCS.ARRIVE.TRANS64.A1T0 RZ, [UR7+0x138], RZ ;  /* 0x000138ffffff99a7 */ /* 0x000fe20008100007 */
[----:B------:R-:W-:-:S06]  /*1e10*/  UISETP.GT.AND UP0, UPT, UR43, UR41, UPT ;  /* 0x000000292b00728c */ /* 0x000fcc000bf04270 */
[----:B---3--:R1:W3:Y:S03]  /*1e20*/  SYNCS.PHASECHK.TRANS64.TRYWAIT P0, [UR4+0x88], R0 ;  /* 0x00008800ff0075a7 */ /* 0x0082e60008001104 */
[----:B------:R-:W-:Y:S05]  /*1e30*/  BRA.U !UP0, `(.L_x_33) ;  /* 0x0000000108bc7547 */ /* 0x000fea000b800000 */
[----:B------:R-:W-:Y:S01]  /*1e40*/  UIADD3 UR25, UPT, UPT, UR44, UR13, URZ ;  /* 0x0000000d2c197290 */ /* 0x000fe2000fffe0ff */
[----:B------:R-:W-:-:S11]  /*1e50*/  UMOV UR4, UR5 ;  /* 0x0000000500047c82 */ /* 0x000fd60008000000 */
.L_x_39:
[----:B------:R-:W-:Y:S01]  /*1e60*/  ULEA UR9, UR4, UR7, 0x3 ;  /* 0x0000000704097291 */ /* 0x000fe2000f8e18ff */
[----:B---3--:R-:W-:Y:S01]  /*1e70*/  @!P3 MOV R2, 0x3000 ;  /* 0x000030000002b802 */ /* 0x008fe20000000f00 */
[----:B-1-3--:R-:W-:Y:S10]  /*1e80*/  @P0 BRA `(.L_x_34) ;  /* 0x00000000000c0947 */ /* 0x00aff40003800000 */
[----:B------:R-:W-:-:S04]  /*1e90*/  SHF.L.U32 R3, R12, 0x1f, RZ ;  /* 0x0000001f0c037819 */ /* 0x000fc800000006ff */
[----:B------:R-:W3:Y:S02]  /*1ea0*/  SYNCS.PHASECHK.TRANS64.TRYWAIT P0, [UR9+0x88], R3 ;  /* 0x00008803ff0075a7 */ /* 0x000ee40008001109 */
[----:B---3--:R-:W-:Y:S05]  /*1eb0*/  @!P0 BRA `(.L_x_35) ;  /* 0x0000006000b88947 */ /* 0x008fea0003800000 */
.L_x_34:
[----:B------:R3:W-:Y:S01]  /*1ec0*/  @!P3 SYNCS.ARRIVE.TRANS64 RZ, [UR9], R2 ;  /* 0x00000002ffffb9a7 */ /* 0x0007e20008000009 */
[----:B------:R-:W-:-:S04]  /*1ed0*/  ULOP3.LUT UR5, UR24, 0x2, URZ, 0xfc, !UPT ;  /* 0x0000000218057892 */ /* 0x000fc8000f8efcff */
[----:B------:R-:W-:-:S09]  /*1ee0*/  UISETP.NE.AND UP0, UPT, UR5, 0x2, UPT ;  /* 0x000000020500788c */ /* 0x000fd2000bf05270 */
[----:B------:R-:W-:Y:S05]  /*1ef0*/  BRA.U UP0, `(.L_x_36) ;  /* 0x0000000100047547 */ /* 0x000fea000b800000 */
[----:B--2---:R-:W-:Y:S05]  /*1f00*/  BPT.TRAP 0x1 ;  /* 0x000000040000795c */ /* 0x004fea0000300000 */
.L_x_36:
[----:B------:R-:W-:Y:S04]  /*1f10*/  BSSY.RECONVERGENT B0, `(.L_x_37) ;  /* 0x0000003000007945 */ /* 0x000fe80003800200 */
[----:B------:R-:W-:Y:S05]  /*1f20*/  @P2 BRA `(.L_x_38) ;  /* 0x0000000000042947 */ /* 0x000fea0003800000 */
[----:B--2---:R-:W-:Y:S05]  /*1f30*/  BPT.TRAP 0x1 ;  /* 0x000000040000795c */ /* 0x004fea0000300000 */
.L_x_38:
[----:B--2---:R-:W-:Y:S05]  /*1f40*/  BSYNC.RECONVERGENT B0 ;  /* 0x0000000000007941 */ /* 0x004fea0003800200 */
.L_x_37:
[----:B------:R-:W-:Y:S02]  /*1f50*/  UIADD3 UR5, UPT, UPT, UR4, 0x1, URZ ;  /* 0x0000000104057890 */ /* 0x000fe4000fffe0ff */
[----:B------:R-:W-:Y:S02]  /*1f60*/  UIADD3 UR14, UP1, UPT, UR26, 0x80, URZ ;  /* 0x000000801a0e7890 */ /* 0x000fe4000ff3e0ff */
[----:B------:R-:W-:Y:S02]  /*1f70*/  UISETP.NE.AND UP0, UPT, UR5, 0x11, UPT ;  /* 0x000000110500788c */ /* 0x000fe4000bf05270 */
[----:B------:R-:W-:Y:S02]  /*1f80*/  USHF.L.U32 UR10, UR13, 0x6, URZ ;  /* 0x000000060d0a7899 */ /* 0x000fe400080006ff */
[----:B------:R-:W-:Y:S02]  /*1f90*/  USEL UR8, URZ, 0x1, UP0 ;  /* 0x00000001ff087887 */ /* 0x000fe40008000000 */
[----:B------:R-:W-:-:S02]  /*1fa0*/  USEL UR5, UR5, URZ, UP0 ;  /* 0x000000ff05057287 */ /* 0x000fc40008000000 */
[----:B------:R-:W-:Y:S02]  /*1fb0*/  UIADD3 UR22, UP0, UPT, UR26, 0x180, URZ ;  /* 0x000001801a167890 */ /* 0x000fe4000ff1e0ff */
[----:B------:R-:W-:Y:S01]  /*1fc0*/  LOP3.LUT R12, R12, UR8, RZ, 0x3c, !PT ;  /* 0x000000080c0c7c12 */ /* 0x000fe2000f8e3cff */
[----:B------:R-:W-:Y:S02]  /*1fd0*/  ULEA UR8, UR4, UR7, 0xc ;  /* 0x0000000704087291 */ /* 0x000fe4000f8e60ff */
[----:B------:R-:W-:Y:S01]  /*1fe0*/  ULEA UR6, UR5, UR7, 0x3 ;  /* 0x0000000705067291 */ /* 0x000fe2000f8e18ff */
[----:B-1----:R-:W-:Y:S01]  /*1ff0*/  SHF.L.U32 R0, R12, 0x1f, RZ ;  /* 0x0000001f0c007819 */ /* 0x002fe200000006ff */
[----:B------:R-:W-:Y:S02]  /*2000*/  UIADD3 UR8, UPT, UPT, UR8, 0x4400, URZ ;  /* 0x0000440008087890 */ /* 0x000fe4000fffe0ff */
[----:B------:R-:W-:Y:S02]  /*2010*/  UIADD3.X UR15, UPT, UPT, URZ, UR27, URZ, UP1, !UPT ;  /* 0x0000001bff0f7290 */ /* 0x000fe40008ffe4ff */
[----:B------:R-:W-:-:S02]  /*2020*/  ULEA UR16, UR4, UR29, 0xd ;  /* 0x0000001d04107291 */ /* 0x000fc4000f8e68ff */
[----:B------:R-:W-:Y:S01]  /*2030*/  UIADD3.X UR23, UPT, UPT, URZ, UR27, URZ, UP0, !UPT ;  /* 0x0000001bff177290 */ /* 0x000fe200087fe4ff */
[----:B------:R4:W1:Y:S01]  /*2040*/  SYNCS.PHASECHK.TRANS64.TRYWAIT P0, [UR6+0x88], R0 ;  /* 0x00008800ff0075a7 */ /* 0x0008620008001106 */
[----:B------:R-:W-:Y:S01]  /*2050*/  UMOV UR30, 0x0 ;  /* 0x00000000001e7882 */ /* 0x000fe20000000000 */
[----:B------:R-:W-:Y:S01]  /*2060*/  UMOV UR31, 0x10000000 ;  /* 0x10000000001f7882 */ /* 0x000fe20000000000 */
[----:B------:R-:W-:Y:S01]  /*2070*/  UMOV UR11, UR35 ;  /* 0x00000023000b7c82 */ /* 0x000fe20008000000 */
[----:B------:R-:W-:Y:S01]  /*2080*/  UMOV UR12, UR36 ;  /* 0x00000024000c7c82 */ /* 0x000fe20008000000 */
[----:B------:R-:W-:Y:S01]  /*2090*/  UMOV UR6, 0x30000 ;  /* 0x0003000000067882 */ /* 0x000fe20000000000 */
[----:B------:R-:W-:Y:S01]  /*20a0*/  UMOV UR20, UR36 ;  /* 0x0000002400147c82 */ /* 0x000fe20008000000 */
[----:B------:R-:W-:Y:S01]  /*20b0*/  UMOV UR17, UR9 ;  /* 0x0000000900117c82 */ /* 0x000fe20008000000 */
[----:B------:R-:W-:Y:S01]  /*20c0*/  UMOV UR18, UR10 ;  /* 0x0000000a00127c82 */ /* 0x000fe20008000000 */
[----:B------:R4:W-:Y:S01]  /*20d0*/  UTMALDG.3D [UR8], [UR14], desc[UR30] ;  /* 0x00001e080e0075b4 */ /* 0x0009e20008011000 */
[----:B------:R-:W-:Y:S01]  /*20e0*/  UIADD3 UR13, UPT, UPT, UR13, 0x1, URZ ;  /* 0x000000010d0d7890 */ /* 0x000fe2000fffe0ff */
[----:B------:R-:W-:-:S03]  /*20f0*/  UMOV UR4, UR5 ;  /* 0x0000000500047c82 */ /* 0x000fc60008000000 */
[----:B------:R-:W-:Y:S01]  /*2100*/  UISETP.NE.AND UP0, UPT, UR13, UR25, UPT ;  /* 0x000000190d00728c */ /* 0x000fe2000bf05270 */
[----:B------:R4:W-:Y:S08]  /*2110*/  UTMALDG.3D.MULTICAST [UR16], [UR22], UR6, desc[UR30] ;  /* 0x00001e10160073b4 */ /* 0x0009f00008011806 */
[----:B----4-:R-:W-:Y:S05]  /*2120*/  BRA.U UP0, `(.L_x_39) ;  /* 0xfffffffd004c7547 */ /* 0x010fea000b83ffff */
.L_x_33:
[C---:B------:R-:W-:Y:S01]  /*2130*/  LEA R3, R11.reuse, UR7, 0x3 ;  /* 0x000000070b037c11 */ /* 0x040fe2000f8e18ff */
[----:B------:R-:W-:Y:S01]  /*2140*/  NOP ;  /* 0x0000000000007918 */ /* 0x000fe20000000000 */
[----:B-1----:R-:W-:Y:S02]  /*2150*/  SHF.L.U32 R0, R10, 0x1f, RZ ;  /* 0x0000001f0a007819 */ /* 0x002fe400000006ff */
[----:B------:R-:W-:Y:S02]  /*2160*/  LEA R5, R11, UR7, 0x4 ;  /* 0x000000070b057c11 */ /* 0x000fe4000f8e20ff */
[----:B---3--:R-:W1:Y:S02]  /*2170*/  SYNCS.PHASECHK.TRANS64.TRYWAIT P0, [R3+URZ+0x140], R0 ;  /* 0x00014000030075a7 */ /* 0x008e6400080011ff */
[----:B-1----:R-:W-:Y:S05]  /*2180*/  @!P0 BRA `(.L_x_40) ;  /* 0x00000060001c8947 */ /* 0x002fea0003800000 */
.L_x_129:
[----:B------:R-:W3:Y:S01]  /*2190*/  LDS.128 R4, [R5+0x1d0] ;  /* 0x0001d00005047984 */ /* 0x000ee20000000c00 */
[----:B------:R-:W-:Y:S01]  /*21a0*/  UISETP.GE.AND UP0, UPT, UR42, 0x1, UPT ;  /* 0x000000012a00788c */ /* 0x000fe2000bf06270 */
[----:B------:R-:W-:Y:S01]  /*21b0*/  @!PT LDS RZ, [RZ] ;  /* 0x00000000fffff984 */ /* 0x000fe20000000800 */
[----:B------:R-:W-:Y:S01]  /*21c0*/  @!PT LDS RZ, [RZ] ;  /* 0x00000000fffff984 */ /* 0x000fe20000000800 */
[----:B------:R-:W-:Y:S01]  /*21d0*/  @!PT LDS RZ, [RZ] ;  /* 0x00000000fffff984 */ /* 0x000fe20000000800 */
[----:B------:R-:W-:Y:S01]  /*21e0*/  @!PT LDS RZ, [RZ] ;  /* 0x00000000fffff984 */ /* 0x000fe20000000800 */
[----:B------:R4:W-:Y:S06]  /*21f0*/  MEMBAR.ALL.CTA ;  /* 0x0000000000007992 */ /* 0x0009ec0000008000 */
[----:B----4-:R-:W4:Y:S01]  /*2200*/  FENCE.VIEW.ASYNC.S ;  /* 0x00000000000073c6 */ /* 0x010f220000000000 */
[----:B---3--:R-:W-:-:S13]  /*2210*/  LOP3.LUT P0, RZ, R6, 0x1, RZ, 0xc0, !PT ;  /* 0x0000000106ff7812 */ /* 0x008fda000780c0ff */
[----:B----4-:R-:W-:Y:S01]  /*2220*/  VOTEU.ANY UP1, P0 ;  /* 0x0000000000ff7886 */ /* 0x010fe20000020100 */
[----:B------:R-:W-:-:S13]  /*2230*/  PLOP3.LUT P0, PT, PT, PT, UP1, 0x80, 0x8 ;  /* 0x000000000008781c */ /* 0x000fda0003f0f018 */
[----:B-1----:R-:W-:Y:S02]  /*2240*/  @P0 LOP3.LUT R0, R5, 0xffff, RZ, 0xc0, !PT ;  /* 0x0000ffff05000812 */ /* 0x002fe400078ec0ff */
[----:B------:R-:W-:Y:S02]  /*2250*/  @P0 MOV R2, R4 ;  /* 0x0000000400020202 */ /* 0x000fe40000000f00 */
[----:B------:R-:W-:Y:S01]  /*2260*/  @P0 R2UR UR6, R0 ;  /* 0x00000000000602ca */ /* 0x000fe200000e0000 */
[----:B------:R-:W-:Y:S01]  /*2270*/  VIADD R0, R3, 0x150 ;  /* 0x0000015003007836 */ /* 0x000fe20000000000 */
[----:B------:R-:W-:Y:S02]  /*2280*/  @P0 SHF.R.U32.HI R4, RZ, 0x10, R5 ;  /* 0x00000010ff040819 */ /* 0x000fe40000011605 */
[----:B------:R-:W-:Y:S02]  /*2290*/  @P0 R2UR UR8, R2 ;  /* 0x00000000020802ca */ /* 0x000fe400000e0000 */
[----:B------:R-:W-:-:S02]  /*22a0*/  PRMT R0, RZ, 0x654, R0 ;  /* 0x00000654ff007816 */ /* 0x000fc40000000000 */
[----:B------:R-:W-:Y:S02]  /*22b0*/  @P0 R2UR UR4, R4 ;  /* 0x00000000040402ca */ /* 0x000fe400000e0000 */
[----:B------:R1:W-:Y:S03]  /*22c0*/  SYNCS.ARRIVE.TRANS64.RED.A1T0 RZ, [R0+URZ], RZ ;  /* 0x000000ff00ff79a7 */ /* 0x0003e600081004ff */
[----:B------:R-:W-:-:S04]  /*22d0*/  @UP1 UMOV UR37, UR6 ;  /* 0x0000000600251c82 */ /* 0x000fc80008000000 */
[----:B------:R-:W-:-:S04]  /*22e0*/  @UP1 UMOV UR38, UR8 ;  /* 0x0000000800261c82 */ /* 0x000fc80008000000 */
[----:B------:R-:W-:Y:S01]  /*22f0*/  @UP1 UMOV UR36, UR4 ;  /* 0x0000000400241c82 */ /* 0x000fe20008000000 */
[----:B------:R-:W-:Y:S05]  /*2300*/  BRA.U !UP0, `(.L_x_41) ;  /* 0x0000000108d47547 */ /* 0x000fea000b800000 */
[----:B------:R-:W2:Y:S01]  /*2310*/  LDCU.128 UR12, c[0x0][0xb10] ;  /* 0x00016200ff0c77ac */ /* 0x000ea20008000c00 */
[----:B------:R-:W3:Y:S01]  /*2320*/  LDCU UR25, c[0x0][0xb20] ;  /* 0x00016400ff1977ac */ /* 0x000ee20008000800 */
[----:B------:R-:W4:Y:S01]  /*2330*/  LDCU UR20, c[0x0][0xb0c] ;  /* 0x00016180ff1477ac */ /* 0x000f220008000800 */
[----:B------:R-:W1:Y:S01]  /*2340*/  LDCU.64 UR10, c[0x0][0xb28] ;  /* 0x00016500ff0a77ac */ /* 0x000e620008000a00 */
[----:B------:R-:W-:Y:S02]  /*2350*/  UISETP.NE.AND UP3, UPT, UR42, 0x1, UPT ;  /* 0x000000012a00788c */ /* 0x000fe4000bf65270 */
[----:B--2---:R-:W-:Y:S02]  /*2360*/  UIMAD.WIDE.U32 UR16, UR39, UR15, URZ ;  /* 0x0000000f271072a5 */ /* 0x004fe4000f8e00ff */
[----:B------:R-:W-:Y:S02]  /*2370*/  UIMAD.WIDE.U32 UR8, UR40, UR12, URZ ;  /* 0x0000000c280872a5 */ /* 0x000fe4000f8e00ff */
[----:B------:R-:W-:-:S02]  /*2380*/  UISETP.NE.AND UP0, UPT, UR14, 0x1, UPT ;  /* 0x000000010e00788c */ /* 0x000fc4000bf05270 */
[----:B------:R-:W-:Y:S01]  /*2390*/  UIMAD.WIDE.U32 UR22, UR37, UR15, URZ ;  /* 0x0000000f251672a5 */ /* 0x000fe2000f8e00ff */
[----:B------:R-:W-:Y:S02]  /*23a0*/  UMOV UR16, UR17 ;  /* 0x0000001100107c82 */ /* 0x000fe40008000000 */
[----:B------:R-:W-:Y:S01]  /*23b0*/  UMOV UR8, UR9 ;  /* 0x0000000900087c82 */ /* 0x000fe20008000000 */
[----:B---3--:R-:W-:Y:S02]  /*23c0*/  USHF.R.U32.HI UR16, URZ, UR25, UR16 ;  /* 0x00000019ff107299 */ /* 0x008fe40008011610 */
[----:B----4-:R-:W-:Y:S02]  /*23d0*/  UISETP.NE.AND UP2, UPT, UR20, 0x1, UPT ;  /* 0x000000011400788c */ /* 0x010fe4000bf45270 */
[----:B------:R-:W-:Y:S02]  /*23e0*/  USHF.R.U32.HI UR8, URZ, UR13, UR8 ;  /* 0x0000000dff087299 */ /* 0x000fe40008011608 */
[----:B------:R-:W-:-:S02]  /*23f0*/  USEL UR6, UR39, UR16, !UP0 ;  /* 0x0000001027067287 */ /* 0x000fc4000c000000 */
[----:B------:R-:W-:Y:S02]  /*2400*/  USEL UR8, UR40, UR8, !UP2 ;  /* 0x0000000828087287 */ /* 0x000fe4000d000000 */
[----:B-1----:R-:W-:Y:S01]  /*2410*/  UIMAD.WIDE.U32 UR16, UR6, UR10, URZ ;  /* 0x0000000a061072a5 */ /* 0x002fe2000f8e00ff */
[----:B------:R-:W-:Y:S01]  /*2420*/  UMOV UR4, UR23 ;  /* 0x0000001700047c82 */ /* 0x000fe20008000000 */
[----:B------:R-:W-:Y:S02]  /*2430*/  UIMAD.WIDE.U32 UR18, UR38, UR12, URZ ;  /* 0x0000000c261272a5 */ /* 0x000fe4000f8e00ff */
[----:B------:R-:W-:-:S03]  /*2440*/  UIMAD.WIDE.U32 UR22, UR8, UR10, URZ ;  /* 0x0000000a081672a5 */ /* 0x000fc6000f8e00ff */
[----:B------:R-:W-:Y:S01]  /*2450*/  UMOV UR16, UR17 ;  /* 0x0000001100107c82 */ /* 0x000fe20008000000 */
[----:B------:R-:W-:Y:S02]  /*2460*/  USHF.R.U32.HI UR4, URZ, UR25, UR4 ;  /* 0x00000019ff047299 */ /* 0x000fe40008011604 */
[----:B------:R-:W-:Y:S01]  /*2470*/  @UP3 USHF.R.U32.HI UR6, URZ, UR11, UR16 ;  /* 0x0000000bff063299 */ /* 0x000fe20008011610 */
[----:B------:R-:W-:Y:S01]  /*2480*/  UMOV UR18, UR19 ;  /* 0x0000001300127c82 */ /* 0x000fe20008000000 */
[----:B------:R-:W-:Y:S01]  /*2490*/  UMOV UR22, UR23 ;  /* 0x0000001700167c82 */ /* 0x000fe20008000000 */
[----:B------:R-:W-:Y:S02]  /*24a0*/  USHF.R.U32.HI UR13, URZ, UR13, UR18 ;  /* 0x0000000dff0d7299 */ /* 0x000fe40008011612 */
[----:B------:R-:W-:Y:S02]  /*24b0*/  USEL UR4, UR37, UR4, !UP0 ;  /* 0x0000000425047287 */ /* 0x000fe4000c000000 */
[----:B------:R-:W-:-:S02]  /*24c0*/  @UP3 USHF.R.U32.HI UR8, URZ, UR11, UR22 ;  /* 0x0000000bff083299 */ /* 0x000fc40008011616 */
[----:B------:R-:W-:Y:S02]  /*24d0*/  UIMAD UR9, UR42, UR6, URZ ;  /* 0x000000062a0972a4 */ /* 0x000fe4000f8e02ff */
[----:B------:R-:W-:Y:S02]  /*24e0*/  USEL UR6, UR38, UR13, !UP2 ;  /* 0x0000000d26067287 */ /* 0x000fe4000d000000 */
[----:B------:R-:W-:Y:S02]  /*24f0*/  UIMAD UR12, UR42, UR8, URZ ;  /* 0x000000082a0c72a4 */ /* 0x000fe4000f8e02ff */
[----:B------:R-:W-:Y:S02]  /*2500*/  UISETP.GE.AND UP0, UPT, UR4, UR9, UPT ;  /* 0x000000090400728c */ /* 0x000fe4000bf06270 */
[----:B------:R-:W-:Y:S02]  /*2510*/  UIMAD.WIDE.U32 UR16, UR4, UR10, URZ ;  /* 0x0000000a041072a5 */ /* 0x000fe4000f8e00ff */
[----:B------:R-:W-:-:S02]  /*2520*/  UISETP.GE.OR UP0, UPT, UR6, UR12, UP0 ;  /* 0x0000000c0600728c */ /* 0x000fc40008706670 */
[----:B------:R-:W-:Y:S02]  /*2530*/  UIMAD.WIDE.U32 UR12, UR6, UR10, URZ ;  /* 0x0000000a060c72a5 */ /* 0x000fe4000f8e00ff */
[----:B------:R-:W-:Y:S01]  /*2540*/  UIADD3 UR15, UPT, UPT, -UR4, URZ, URZ ;  /* 0x000000ff040f7290 */ /* 0x000fe2000fffe1ff */
[----:B------:R-:W-:Y:S01]  /*2550*/  UMOV UR10, UR17 ;  /* 0x00000011000a7c82 */ /* 0x000fe20008000000 */
[----:B------:R-:W-:Y:S02]  /*2560*/  UIADD3 UR12, UPT, UPT, -UR6, URZ, URZ ;  /* 0x000000ff060c7290 */ /* 0x000fe4000fffe1ff */
[----:B------:R-:W-:-:S03]  /*2570*/  USHF.R.U32.HI UR10, URZ, UR11, UR10 ;  /* 0x0000000bff0a7299 */ /* 0x000fc6000801160a */
[----:B------:R-:W-:Y:S01]  /*2580*/  @!UP0 UMOV UR9, UR13 ;  /* 0x0000000d00098c82 */ /* 0x000fe20008000000 */
[----:B------:R-:W-:Y:S02]  /*2590*/  UIMAD UR15, UR14, UR15, UR37 ;  /* 0x0000000f0e0f72a4 */ /* 0x000fe4000f8e0225 */
[----:B------:R-:W-:Y:S02]  /*25a0*/  USEL UR10, UR4, UR10, !UP3 ;  /* 0x0000000a040a7287 */ /* 0x000fe4000d800000 */
[----:B------:R-:W-:Y:S02]  /*25b0*/  @!UP0 USHF.R.U32.HI UR9, URZ, UR11, UR9 ;  /* 0x0000000bff098299 */ /* 0x000fe40008011609 */
[----:B------:R-:W-:Y:S02]  /*25c0*/  UIADD3 UR11, UPT, UPT, -UR10, URZ, URZ ;  /* 0x000000ff0a0b7290 */ /* 0x000fe4000fffe1ff */
[----:B------:R-:W-:Y:S02]  /*25d0*/  @!UP0 USEL UR9, UR6, UR9, !UP3 ;  /* 0x0000000906098287 */ /* 0x000fe4000d800000 */
[----:B------:R-:W-:-:S02]  /*25e0*/  UIMAD UR11, UR42, UR11, UR4 ;  /* 0x0000000b2a0b72a4 */ /* 0x000fc4000f8e0204 */
[----:B------:R-:W-:Y:S02]  /*25f0*/  @!UP0 UIADD3 UR10, UPT, UPT, UR10, -UR9, URZ ;  /* 0x800000090a0a8290 */ /* 0x000fe4000fffe0ff */
[----:B------:R-:W-:Y:S02]  /*2600*/  @!UP0 UIMAD UR9, UR11, UR8, UR9 ;  /* 0x000000080b0982a4 */ /* 0x000fe4000f8e0209 */
[----:B------:R-:W-:Y:S02]  /*2610*/  @!UP0 UIMAD UR4, UR42, UR10, UR6 ;  /* 0x0000000a2a0482a4 */ /* 0x000fe4000f8e0206 */
[----:B------:R-:W-:Y:S02]  /*2620*/  UIMAD UR8, UR20, UR12, UR38 ;  /* 0x0000000c140872a4 */ /* 0x000fe4000f8e0226 */
[----:B------:R-:W-:Y:S01]  /*2630*/  UIMAD UR37, UR4, UR14, UR15 ;  /* 0x0000000e042572a4 */ /* 0x000fe2000f8e020f */
[----:B------:R-:W-:Y:S02]  /*2640*/  @!UP0 UMOV UR6, UR9 ;  /* 0x0000000900068c82 */ /* 0x000fe40008000000 */
[----:B------:R-:W-:-:S12]  /*2650*/  UIMAD UR38, UR6, UR20, UR8 ;  /* 0x00000014062672a4 */ /* 0x000fd8000f8e0208 */
.L_x_41:
[----:B------:R-:W3:Y:S02]  /*2660*/  LDCU UR4, c[0x0][0xb30] ;  /* 0x00016600ff0477ac */ /* 0x000ee40008000800 */
[----:B---3--:R-:W-:-:S09]  /*2670*/  UISETP.NE.AND UP0, UPT, UR4, 0x1, UPT ;  /* 0x000000010400788c */ /* 0x008fd2000bf05270 */
[----:B------:R-:W-:Y:S05]  /*2680*/  BRA.U UP0, `(.L_x_42) ;  /* 0x0000000100447547 */ /* 0x000fea000b800000 */
[----:B------:R-:W3:Y:S01]  /*2690*/  LDCU.128 UR12, c[0x0][0xb10] ;  /* 0x00016200ff0c77ac */ /* 0x000ee20008000c00 */
[----:B------:R-:W4:Y:S01]  /*26a0*/  LDCU UR16, c[0x0][0xb0c] ;  /* 0x00016180ff1077ac */ /* 0x000f220008000800 */
[----:B------:R-:W1:Y:S01]  /*26b0*/  LDCU UR17, c[0x0][0xb20] ;  /* 0x00016400ff1177ac */ /* 0x000e620008000800 */
[----:B---3--:R-:W-:Y:S02]  /*26c0*/  UIMAD.WIDE.U32 UR10, UR38, UR12, URZ ;  /* 0x0000000c260a72a5 */ /* 0x008fe4000f8e00ff */
[----:B------:R-:W-:Y:S02]  /*26d0*/  UIMAD.WIDE.U32 UR8, UR37, UR15, URZ ;  /* 0x0000000f250872a5 */ /* 0x000fe4000f8e00ff */
[----:B----4-:R-:W-:Y:S02]  /*26e0*/  UISETP.NE.AND UP2, UPT, UR16, 0x1, UPT ;  /* 0x000000011000788c */ /* 0x010fe4000bf45270 */
[----:B------:R-:W-:Y:S01]  /*26f0*/  UISETP.NE.AND UP0, UPT, UR14, 0x1, UPT ;  /* 0x000000010e00788c */ /* 0x000fe2000bf05270 */
[----:B------:R-:W-:-:S02]  /*2700*/  UMOV UR6, UR11 ;  /* 0x0000000b00067c82 */ /* 0x000fc40008000000 */
[----:B------:R-:W-:Y:S01]  /*2710*/  UMOV UR4, UR9 ;  /* 0x0000000900047c82 */ /* 0x000fe20008000000 */
[----:B------:R-:W-:Y:S02]  /*2720*/  USHF.R.U32.HI UR6, URZ, UR13, UR6 ;  /* 0x0000000dff067299 */ /* 0x000fe40008011606 */
[----:B-1----:R-:W-:Y:S02]  /*2730*/  USHF.R.U32.HI UR4, URZ, UR17, UR4 ;  /* 0x00000011ff047299 */ /* 0x002fe40008011604 */
[----:B------:R-:W-:Y:S02]  /*2740*/  USEL UR6, UR38, UR6, !UP2 ;  /* 0x0000000626067287 */ /* 0x000fe4000d000000 */
[----:B------:R-:W-:-:S04]  /*2750*/  USEL UR4, UR37, UR4, !UP0 ;  /* 0x0000000425047287 */ /* 0x000fc8000c000000 */
[----:B------:R-:W-:Y:S02]  /*2760*/  UIADD3 UR8, UPT, UPT, UR6, -UR4, URZ ;  /* 0x8000000406087290 */ /* 0x000fe4000fffe0ff */
[----:B------:R-:W-:Y:S02]  /*2770*/  UIADD3 UR4, UPT, UPT, -UR6, UR4, URZ ;  /* 0x0000000406047290 */ /* 0x000fe4000fffe1ff */
[----:B------:R-:W-:Y:S02]  /*2780*/  UIMAD UR37, UR8, UR14, UR37 ;  /* 0x0000000e082572a4 */ /* 0x000fe4000f8e0225 */
[----:B------:R-:W-:-:S12]  /*2790*/  UIMAD UR38, UR4, UR16, UR38 ;  /* 0x00000010042672a4 */ /* 0x000fd8000f8e0226 */
.L_x_42:
[----:B------:R-:W-:Y:S01]  /*27a0*/  VIADD R11, R11, 0x1 ;  /* 0x000000010b0b7836 */ /* 0x000fe20000000000 */
[----:B------:R-:W-:Y:S01]  /*27b0*/  PLOP3.LUT P1, PT, PT, PT, PT, 0x80, 0x8 ;  /* 0x000000000008781c */ /* 0x000fe20003f2f070 */
[----:B------:R-:W-:Y:S02]  /*27c0*/  UIADD3 UR20, UPT, UPT, UR38, UR62, URZ ;  /* 0x0000003e26147290 */ /* 0x000fe4000fffe0ff */
[----:B------:R-:W-:Y:S01]  /*27d0*/  UIADD3 UR30, UPT, UPT, UR37, UR59, URZ ;  /* 0x0000003b251e7290 */ /* 0x000fe2000fffe0ff */
[----:B------:R-:W-:-:S04]  /*27e0*/  ISETP.NE.AND P0, PT, R11, 0x2, PT ;  /* 0x000000020b00780c */ /* 0x000fc80003f05270 */
[----:B------:R-:W-:Y:S02]  /*27f0*/  SEL R3, RZ, 0x1, P0 ;  /* 0x00000001ff037807 */ /* 0x000fe40000000000 */
[----:B------:R-:W-:Y:S02]  /*2800*/  SEL R11, R11, RZ, P0 ;  /* 0x000000ff0b0b7207 */ /* 0x000fe40000000000 */
[----:B------:R-:W-:Y:S01]  /*2810*/  LOP3.LUT R10, R10, R3, RZ, 0x3c, !PT ;  /* 0x000000030a0a7212 */ /* 0x000fe200078e3cff */
[----:B------:R-:W-:Y:S06]  /*2820*/  BRA.U UP1, `(.L_x_43) ;  /* 0xfffffff1015c7547 */ /* 0x000fec000b83ffff */
[----:B------:R-:W-:Y:S01]  /*2830*/  UIADD3 UR7, UPT, UPT, UR7, 0x88, URZ ;  /* 0x0000008807077890 */ /* 0x000fe2000fffe0ff */
[----:B------:R-:W-:-:S03]  /*2840*/  SHF.L.U32 R3, R12, 0x1f, RZ ;  /* 0x0000001f0c037819 */ /* 0x000fc600000006ff */
[----:B------:R-:W-:-:S09]  /*2850*/  ULEA UR4, UR5, UR7, 0x3 ;  /* 0x0000000705047291 */ /* 0x000fd2000f8e18ff */
[----:B------:R-:W3:Y:S02]  /*2860*/  SYNCS.PHASECHK.TRANS64.TRYWAIT P0, [UR4], R3 ;  /* 0x00000003ff0075a7 */ /* 0x000ee40008001104 */
[----:B---3--:R-:W-:Y:S05]  /*2870*/  @!P0 BRA `(.L_x_44) ;  /* 0x0000005800748947 */ /* 0x008fea0003800000 */
.L_x_131:
[----:B------:R-:W-:-:S04]  /*2880*/  UIADD3 UR4, UPT, UPT, UR5, 0x1, URZ ;  /* 0x0000000105047890 */ /* 0x000fc8000fffe0ff */
[----:B------:R-:W-:-:S04]  /*2890*/  UISETP.NE.AND UP0, UPT, UR4, 0x11, UPT ;  /* 0x000000110400788c */ /* 0x000fc8000bf05270 */
[----:B------:R-:W-:Y:S02]  /*28a0*/  USEL UR6, URZ, 0x1, UP0 ;  /* 0x00000001ff067887 */ /* 0x000fe40008000000 */
[----:B------:R-:W-:-:S04]  /*28b0*/  USEL UR4, UR4, URZ, UP0 ;  /* 0x000000ff04047287 */ /* 0x000fc80008000000 */
[----:B------:R-:W-:Y:S01]  /*28c0*/  ULEA UR5, UR4, UR7, 0x3 ;  /* 0x0000000704057291 */ /* 0x000fe2000f8e18ff */
[----:B------:R-:W-:-:S04]  /*28d0*/  LOP3.LUT R2, R12, UR6, RZ, 0x3c, !PT ;  /* 0x000000060c027c12 */ /* 0x000fc8000f8e3cff */
[----:B-1----:R-:W-:-:S04]  /*28e0*/  SHF.L.U32 R3, R2, 0x1f, RZ ;  /* 0x0000001f02037819 */ /* 0x002fc800000006ff */
[----:B------:R-:W1:Y:S02]  /*28f0*/  SYNCS.PHASECHK.TRANS64.TRYWAIT P0, [UR5], R3 ;  /* 0x00000003ff0075a7 */ /* 0x000e640008001105 */
[----:B-1----:R-:W-:Y:S05]  /*2900*/  @!P0 BRA `(.L_x_45) ;  /* 0x0000005800688947 */ /* 0x002fea0003800000 */
.L_x_133:
        /* <DEDUP_REMOVED lines=9> */
.L_x_135:
        /* <DEDUP_REMOVED lines=9> */
.L_x_137:
        /* <DEDUP_REMOVED lines=9> */
.L_x_139:
        /* <DEDUP_REMOVED lines=9> */
.L_x_141:
        /* <DEDUP_REMOVED lines=9> */
.L_x_143:
        /* <DEDUP_REMOVED lines=9> */
.L_x_145:
        /* <DEDUP_REMOVED lines=9> */
.L_x_147:
        /* <DEDUP_REMOVED lines=9> */
.L_x_149:
        /* <DEDUP_REMOVED lines=9> */
.L_x_151:
        /* <DEDUP_REMOVED lines=9> */
.L_x_153:
        /* <DEDUP_REMOVED lines=9> */
.L_x_155:
        /* <DEDUP_REMOVED lines=9> */
.L_x_157:
        /* <DEDUP_REMOVED lines=9> */
.L_x_159:
        /* <DEDUP_REMOVED lines=9> */
.L_x_161:
[----:B------:R-:W-:-:S04]  /*30f0*/  UIADD3 UR4, UPT, UPT, UR4, 0x1, URZ ;  /* 0x0000000104047890 */ /* 0x000fc8000fffe0ff */
[----:B------:R-:W-:-:S04]  /*3100*/  UISETP.NE.AND UP0, UPT, UR4, 0x11, UPT ;  /* 0x000000110400788c */ /* 0x000fc8000bf05270 */
[----:B------:R-:W-:Y:S02]  /*3110*/  USEL UR5, URZ, 0x1, UP0 ;  /* 0x00000001ff057887 */ /* 0x000fe40008000000 */
[----:B------:R-:W-:-:S04]  /*3120*/  USEL UR4, UR4, URZ, UP0 ;  /* 0x000000ff04047287 */ /* 0x000fc80008000000 */
[----:B------:R-:W-:Y:S01]  /*3130*/  ULEA UR4, UR4, UR7, 0x3 ;  /* 0x0000000704047291 */ /* 0x000fe2000f8e18ff */
[----:B-1----:R-:W-:-:S04]  /*3140*/  LOP3.LUT R3, R2, UR5, RZ, 0x3c, !PT ;  /* 0x0000000502037c12 */ /* 0x002fc8000f8e3cff */
[----:B------:R-:W-:Y:S01]  /*3150*/  SHF.L.U32 R3, R3, 0x1f, RZ ;  /* 0x0000001f03037819 */ /* 0x000fe200000006ff */
[----:B------:R-:W-:-:S07]  /*3160*/  IMAD.U32 R0, RZ, RZ, UR4 ;  /* 0x00000004ff007e24 */ /* 0x000fce000f8e00ff */
.L_x_60:
[----:B-1----:R1:W3:Y:S02]  /*3170*/  SYNCS.PHASECHK.TRANS64.TRYWAIT P0, [R0+URZ], R3 ;  /* 0x00000003000075a7 */ /* 0x0022e400080011ff */
[----:B---3--:R-:W-:Y:S05]  /*3180*/  @!P0 NANOSLEEP.SYNCS 0x989680 ;  /* 0x009896800000895d */ /* 0x008fea0003900000 */
[----:B------:R-:W3:Y:S02]  /*3190*/  @!P0 SYNCS.PHASECHK.TRANS64 P0, [R0+URZ], R3 ;  /* 0x00000003000085a7 */ /* 0x000ee400080010ff */
[----:B--23--:R-:W-:Y:S05]  /*31a0*/  @P0 EXIT ;  /* 0x000000000000094d */ /* 0x00cfea0003800000 */
[----:B------:R-:W-:Y:S05]  /*31b0*/  BRA `(.L_x_60) ;  /* 0xfffffffc00ec7947 */ /* 0x000fea000383ffff */
.L_x_23:
[----:B------:R-:W2:Y:S02]  /*31c0*/  S2UR UR4, SR_CgaCtaId ;  /* 0x00000000000479c3 */ /* 0x000ea40000008800 */
[----:B--2---:R-:W-:-:S04]  /*31d0*/  UISETP.NE.AND UP0, UPT, UR4, URZ, UPT ;  /* 0x000000ff0400728c */ /* 0x004fc8000bf05270 */
[----:B------:R-:W-:-:S09]  /*31e0*/  UISETP.NE.OR UP0, UPT, UR18, 0x1, UP0 ;  /* 0x000000011200788c */ /* 0x000fd20008705670 */
[----:B------:R-:W-:Y:S05]  /*31f0*/  BRA.U UP0, `(.L_x_61) ;  /* 0x00000005004c7547 */ /* 0x000fea000b800000 */
[----:B------:R-:W2:Y:S01]  /*3200*/  S2UR UR5, SR_CgaCtaId ;  /* 0x00000000000579c3 */ /* 0x000ea20000008800 */
[----:B------:R-:W-:Y:S01]  /*3210*/  UMOV UR4, 0x400 ;  /* 0x0000040000047882 */ /* 0x000fe20000000000 */
[----:B------:R-:W-:Y:S01]  /*3220*/  ISETP.GE.U32.AND P2, PT, R0, 0x2, PT ;  /* 0x000000020000780c */ /* 0x000fe20003f46070 */
[----:B------:R-:W-:Y:S01]  /*3230*/  IMAD.MOV.U32 R12, RZ, RZ, 0x1 ;  /* 0x00000001ff0c7424 */ /* 0x000fe200078e00ff */
[----:B------:R-:W-:Y:S02]  /*3240*/  CS2R R10, SRZ ;  /* 0x00000000000a7805 */ /* 0x000fe4000001ff00 */
[----:B------:R-:W-:Y:S01]  /*3250*/  CS2R R8, SRZ ;  /* 0x0000000000087805 */ /* 0x000fe2000001ff00 */
[----:B--2---:R-:W-:-:S03]  /*3260*/  ULEA UR6, UR5, UR4, 0x18 ;  /* 0x0000000405067291 */ /* 0x004fc6000f8ec0ff */
[----:B------:R-:W-:-:S09]  /*3270*/  UMOV UR5, URZ ;  /* 0x000000ff00057c82 */ /* 0x000fd20008000000 */
.L_x_65:
[----:B------:R-:W-:Y:S02]  /*3280*/  LEA R2, R8, UR6, 0x3 ;  /* 0x0000000608027c11 */ /* 0x000fe4000f8e18ff */
[----:B------:R-:W-:-:S03]  /*3290*/  SHF.L.U32 R5, R9, 0x1f, RZ ;  /* 0x0000001f09057819 */ /* 0x000fc600000006ff */
[----:B------:R-:W-:Y:S01]  /*32a0*/  VIADD R4, R2, 0x1b0 ;  /* 0x000001b002047836 */ /* 0x000fe20000000000 */
[----:B------:R-:W2:Y:S02]  /*32b0*/  SYNCS.PHASECHK.TRANS64.TRYWAIT P0, [R2+URZ+0x1a0], R5 ;  /* 0x0001a005020075a7 */ /* 0x000ea400080011ff */
[----:B--2---:R-:W-:Y:S05]  /*32c0*/  @!P0 BRA `(.L_x_62) ;  /* 0x0000005400608947 */ /* 0x004fea0003800000 */
.L_x_162:
[----:B------:R-:W-:Y:S01]  /*32d0*/  ULEA UR4, UR5, UR6, 0x3 ;  /* 0x0000000605047291 */ /* 0x000fe2000f8e18ff */
[----:B------:R-:W-:Y:S02]  /*32e0*/  PRMT R4, RZ, 0x654, R4 ;  /* 0x00000654ff047816 */ /* 0x000fe40000000004 */
[----:B--2---:R-:W-:Y:S01]  /*32f0*/  SHF.L.U32 R5, R12, 0x1f, RZ ;  /* 0x0000001f0c057819 */ /* 0x004fe200000006ff */
[----:B------:R-:W-:Y:S01]  /*3300*/  UIADD3 UR7, UPT, UPT, UR4, 0x140, URZ ;  /* 0x0000014004077890 */ /* 0x000fe2000fffe0ff */
[----:B------:R2:W-:Y:S05]  /*3310*/  SYNCS.ARRIVE.TRANS64.RED.A1T0 RZ, [R4+URZ], RZ ;  /* 0x000000ff04ff79a7 */ /* 0x0005ea00081004ff */
[----:B------:R-:W-:Y:S01]  /*3320*/  IMAD.U32 R7, RZ, RZ, UR7 ;  /* 0x00000007ff077e24 */ /* 0x000fe2000f8e00ff */
[----:B------:R-:W3:Y:S04]  /*3330*/  SYNCS.PHASECHK.TRANS64.TRYWAIT P0, [UR4+0x150], R5 ;  /* 0x00015005ff0075a7 */ /* 0x000ee80008001104 */
[----:B------:R-:W-:Y:S01]  /*3340*/  PRMT R6, R0, 0x654, R7 ;  /* 0x0000065400067816 */ /* 0x000fe20000000007 */
[----:B--2---:R-:W-:Y:S01]  /*3350*/  @!P2 IMAD.MOV.U32 R4, RZ, RZ, 0x10 ;  /* 0x00000010ff04a424 */ /* 0x004fe200078e00ff */
[----:B---3--:R-:W-:Y:S06]  /*3360*/  @!P0 BRA `(.L_x_63) ;  /* 0x00000054004c8947 */ /* 0x008fec0003800000 */
.L_x_164:
[----:B------:R-:W-:Y:S01]  /*3370*/  ULEA UR8, UR5, UR6, 0x4 ;  /* 0x0000000605087291 */ /* 0x000fe2000f8e20ff */
[----:B------:R-:W-:Y:S01]  /*3380*/  SEL R3, R6, R3, !P2 ;  /* 0x0000000306037207 */ /* 0x000fe20005000000 */
[----:B------:R-:W-:Y:S01]  /*3390*/  UIADD3 UR9, UPT, UPT, UR4, 0x140, URZ ;  /* 0x0000014004097890 */ /* 0x000fe2000fffe0ff */
[----:B--2---:R-:W-:Y:S01]  /*33a0*/  LEA R2, R11, UR6, 0x3 ;  /* 0x000000060b027c11 */ /* 0x004fe2000f8e18ff */
[----:B------:R-:W-:Y:S01]  /*33b0*/  UIADD3 UR8, UPT, UPT, UR8, 0x1d0, URZ ;  /* 0x000001d008087890 */ /* 0x000fe2000fffe0ff */
[----:B------:R-:W-:Y:S01]  /*33c0*/  SHF.L.U32 R5, R10, 0x1f, RZ ;  /* 0x0000001f0a057819 */ /* 0x000fe200000006ff */
[----:B------:R2:W-:Y:S01]  /*33d0*/  @!P2 SYNCS.ARRIVE.TRANS64.RED RZ, [R3+URZ], R4 ;  /* 0x0000000403ffa9a7 */ /* 0x0005e200080004ff */
[----:B------:R-:W-:Y:S01]  /*33e0*/  UIADD3 UR4, UPT, UPT, UR5, 0x1, URZ ;  /* 0x0000000105047890 */ /* 0x000fe2000fffe0ff */
[----:B------:R-:W-:-:S03]  /*33f0*/  VIADD R8, R8, 0x1 ;  /* 0x0000000108087836 */ /* 0x000fc60000000000 */
[----:B------:R-:W-:Y:S02]  /*3400*/  UISETP.NE.AND UP0, UPT, UR4, 0x2, UPT ;  /* 0x000000020400788c */ /* 0x000fe4000bf05270 */
[----:B------:R-:W-:Y:S06]  /*3410*/  UGETNEXTWORKID.BROADCAST [UR8], [UR9] ;  /* 0x00000000080073ca */ /* 0x000fec0008000100 */
[----:B------:R-:W-:Y:S01]  /*3420*/  USEL UR7, URZ, 0x1, UP0 ;  /* 0x00000001ff077887 */ /* 0x000fe20008000000 */
[----:B------:R-:W-:Y:S01]  /*3430*/  ISETP.NE.AND P0, PT, R8, 0x2, PT ;  /* 0x000000020800780c */ /* 0x000fe20003f05270 */
[----:B------:R-:W-:Y:S01]  /*3440*/  USEL UR5, UR4, URZ, UP0 ;  /* 0x000000ff04057287 */ /* 0x000fe20008000000 */
[----:B------:R-:W3:Y:S03]  /*3450*/  SYNCS.PHASECHK.TRANS64.TRYWAIT P1, [R2+URZ+0x140], R5 ;  /* 0x00014005020075a7 */ /* 0x000ee600080211ff */
[----:B------:R-:W-:Y:S01]  /*3460*/  LOP3.LUT R12, R12, UR7, RZ, 0x3c, !PT ;  /* 0x000000070c0c7c12 */ /* 0x000fe2000f8e3cff */
[----:B--23--:R-:W-:Y:S07]  /*3470*/  @!P1 BRA `(.L_x_64) ;  /* 0x0000005400209947 */ /* 0x00cfee0003800000 */
.L_x_165:
[C---:B------:R-:W-:Y:S01]  /*3480*/  LEA R4, R11.reuse, UR6, 0x4 ;  /* 0x000000060b047c11 */ /* 0x040fe2000f8e20ff */
[----:B--2---:R-:W-:Y:S01]  /*3490*/  VIADD R2, R2, 0x150 ;  /* 0x0000015002027836 */ /* 0x004fe20000000000 */
[----:B------:R-:W-:Y:S01]  /*34a0*/  SEL R8, R8, RZ, P0 ;  /* 0x000000ff08087207 */ /* 0x000fe20000000000 */
[----:B------:R-:W-:-:S03]  /*34b0*/  VIADD R11, R11, 0x1 ;  /* 0x000000010b0b7836 */ /* 0x000fc60000000000 */
[----:B------:R-:W2:Y:S01]  /*34c0*/  LDS.128 R4, [R4+0x1d0] ;  /* 0x0001d00004047984 */ /* 0x000ea20000000c00 */
[----:B------:R-:W-:Y:S02]  /*34d0*/  PRMT R2, RZ, 0x654, R2 ;  /* 0x00000654ff027816 */ /* 0x000fe40000000002 */
[C---:B------:R-:W-:Y:S01]  /*34e0*/  ISETP.NE.AND P1, PT, R11.reuse, 0x2, PT ;  /* 0x000000020b00780c */ /* 0x040fe20003f25270 */
[----:B------:R-:W-:Y:S01]  /*34f0*/  @!PT LDS RZ, [RZ] ;  /* 0x00000000fffff984 */ /* 0x000fe20000000800 */
[----:B------:R-:W-:Y:S01]  /*3500*/  @!PT LDS RZ, [RZ] ;  /* 0x00000000fffff984 */ /* 0x000fe20000000800 */
[----:B------:R-:W-:Y:S01]  /*3510*/  @!PT LDS RZ, [RZ] ;  /* 0x00000000fffff984 */ /* 0x000fe20000000800 */
[----:B------:R-:W-:Y:S01]  /*3520*/  @!PT LDS RZ, [RZ] ;  /* 0x00000000fffff984 */ /* 0x000fe20000000800 */
[----:B------:R3:W-:Y:S06]  /*3530*/  MEMBAR.ALL.CTA ;  /* 0x0000000000007992 */ /* 0x0007ec0000008000 */
[----:B---3--:R-:W3:Y:S01]  /*3540*/  FENCE.VIEW.ASYNC.S ;  /* 0x00000000000073c6 */ /* 0x008ee20000000000 */
[----:B------:R-:W-:Y:S01]  /*3550*/  SEL R11, R11, RZ, P1 ;  /* 0x000000ff0b0b7207 */ /* 0x000fe20000800000 */
[----:B---3--:R3:W-:Y:S01]  /*3560*/  SYNCS.ARRIVE.TRANS64.RED.A1T0 RZ, [R2+URZ], RZ ;  /* 0x000000ff02ff79a7 */ /* 0x0087e200081004ff */
[----:B--2---:R-:W-:-:S02]  /*3570*/  LOP3.LUT P3, RZ, R6, 0x1, RZ, 0xc0, !PT ;  /* 0x0000000106ff7812 */ /* 0x004fc4000786c0ff */
[----:B------:R-:W-:-:S04]  /*3580*/  SEL R5, RZ, 0x1, P1 ;  /* 0x00000001ff057807 */ /* 0x000fc80000800000 */
[----:B------:R-:W-:Y:S02]  /*3590*/  LOP3.LUT R10, R10, R5, RZ, 0x3c, !PT ;  /* 0x000000050a0a7212 */ /* 0x000fe400078e3cff */
[----:B---3--:R-:W-:-:S04]  /*35a0*/  SEL R2, RZ, 0x1, P0 ;  /* 0x00000001ff027807 */ /* 0x008fc80000000000 */
[----:B------:R-:W-:Y:S01]  /*35b0*/  LOP3.LUT R9, R9, R2, RZ, 0x3c, !PT ;  /* 0x0000000209097212 */ /* 0x000fe200078e3cff */
[----:B------:R-:W-:Y:S06]  /*35c0*/  @P3 BRA `(.L_x_65) ;  /* 0xfffffffc002c3947 */ /* 0x000fec000383ffff */
[----:B------:R-:W-:Y:S01]  /*35d0*/  ULEA UR4, UR5, UR6, 0x3 ;  /* 0x0000000605047291 */ /* 0x000fe2000f8e18ff */
[----:B------:R-:W-:-:S08]  /*35e0*/  SHF.L.U32 R3, R12, 0x1f, RZ ;  /* 0x0000001f0c037819 */ /* 0x000fd000000006ff */
[----:B------:R-:W2:Y:S02]  /*35f0*/  SYNCS.PHASECHK.TRANS64 P0, [UR4+0x150], R3 ;  /* 0x00015003ff0075a7 */ /* 0x000ea40008001004 */
[----:B--2---:R-:W-:Y:S05]  /*3600*/  @P0 BRA `(.L_x_66) ;  /* 0x0000000000080947 */ /* 0x004fea0003800000 */
[----:B------:R-:W2:Y:S02]  /*3610*/  SYNCS.PHASECHK.TRANS64.TRYWAIT P0, [UR4+0x150], R3 ;  /* 0x00015003ff0075a7 */ /* 0x000ea40008001104 */
[----:B--2---:R-:W-:Y:S05]  /*3620*/  @!P0 BRA `(.L_x_67) ;  /* 0x0000005000c88947 */ /* 0x004fea0003800000 */
.L_x_66:
[----:B------:R-:W-:-:S04]  /*3630*/  UIADD3 UR7, UPT, UPT, UR5, 0x1, URZ ;  /* 0x0000000105077890 */ /* 0x000fc8000fffe0ff */
[----:B------:R-:W-:-:S04]  /*3640*/  UISETP.NE.AND UP0, UPT, UR7, 0x2, UPT ;  /* 0x000000020700788c */ /* 0x000fc8000bf05270 */
[----:B------:R-:W-:Y:S02]  /*3650*/  USEL UR8, URZ, 0x1, UP0 ;  /* 0x00000001ff087887 */ /* 0x000fe40008000000 */
[----:B------:R-:W-:-:S04]  /*3660*/  USEL UR7, UR7, URZ, UP0 ;  /* 0x000000ff07077287 */ /* 0x000fc80008000000 */
[----:B------:R-:W-:Y:S01]  /*3670*/  ULEA UR7, UR7, UR6, 0x3 ;  /* 0x0000000607077291 */ /* 0x000fe2000f8e18ff */
[----:B--2---:R-:W-:-:S04]  /*3680*/  LOP3.LUT R3, R12, UR8, RZ, 0x3c, !PT ;  /* 0x000000080c037c12 */ /* 0x004fc8000f8e3cff */
[----:B------:R-:W-:-:S04]  /*3690*/  SHF.L.U32 R0, R3, 0x1f, RZ ;  /* 0x0000001f03007819 */ /* 0x000fc800000006ff */
[----:B------:R-:W2:Y:S02]  /*36a0*/  SYNCS.PHASECHK.TRANS64 P0, [UR7+0x150], R0 ;  /* 0x00015000ff0075a7 */ /* 0x000ea40008001007 */
[----:B-12---:R-:W-:Y:S05]  /*36b0*/  @P0 EXIT ;  /* 0x000000000000094d */ /* 0x006fea0003800000 */
[----:B------:R-:W-:Y:S02]  /*36c0*/  SHF.L.U32 R3, R3, 0x1f, RZ ;  /* 0x0000001f03037819 */ /* 0x000fe400000006ff */
[----:B------:R-:W-:-:S07]  /*36d0*/  MOV R0, UR7 ;  /* 0x0000000700007c02 */ /* 0x000fce0008000f00 */
.L_x_68:
[----:B-1----:R1:W2:Y:S02]  /*36e0*/  SYNCS.PHASECHK.TRANS64.TRYWAIT P0, [R0+URZ+0x150], R3 ;  /* 0x00015003000075a7 */ /* 0x0022a400080011ff */
[----:B--2---:R-:W-:Y:S05]  /*36f0*/  @!P0 NANOSLEEP.SYNCS 0x989680 ;  /* 0x009896800000895d */ /* 0x004fea0003900000 */
[----:B------:R-:W2:Y:S02]  /*3700*/  @!P0 SYNCS.PHASECHK.TRANS64 P0, [R0+URZ+0x150], R3 ;  /* 0x00015003000085a7 */ /* 0x000ea400080010ff */
[----:B--2---:R-:W-:Y:S05]  /*3710*/  @P0 EXIT ;  /* 0x000000000000094d */ /* 0x004fea0003800000 */
[----:B------:R-:W-:Y:S05]  /*3720*/  BRA `(.L_x_68) ;  /* 0xfffffffc00ec7947 */ /* 0x000fea000383ffff */
.L_x_61:
[----:B------:R-:W-:Y:S05]  /*3730*/  BRA.U UP5, `(.L_x_69) ;  /* 0x0000000d05a07547 */ /* 0x000fea000b800000 */
[----:B------:R-:W2:Y:S01]  /*3740*/  S2UR UR7, SR_CgaCtaId ;  /* 0x00000000000779c3 */ /* 0x000ea20000008800 */
[----:B------:R-:W-:Y:S01]  /*3750*/  UMOV UR4, 0x40 ;  /* 0x0000004000047882 */ /* 0x000fe20000000000 */
[----:B------:R-:W-:Y:S01]  /*3760*/  NOP ;  /* 0x0000000000007918 */ /* 0x000fe20000000000 */
[----:B------:R-:W-:Y:S01]  /*3770*/  UMOV UR6, 0x400 ;  /* 0x0000040000067882 */ /* 0x000fe20000000000 */
[----:B--2---:R-:W-:Y:S02]  /*3780*/  ULEA UR5, UR7, UR4, 0x18 ;  /* 0x0000000407057291 */ /* 0x004fe4000f8ec0ff */
[----:B------:R-:W-:-:S07]  /*3790*/  ULEA UR6, UR7, UR6, 0x18 ;  /* 0x0000000607067291 */ /* 0x000fce000f8ec0ff */
[----:B------:R-:W2:Y:S02]  /*37a0*/  LDS.U8 R0, [UR5+0x1c] ;  /* 0x00001c05ff007984 */ /* 0x000ea40008000000 */
[----:B--2---:R-:W-:-:S13]  /*37b0*/  ISETP.NE.AND P0, PT, R0, RZ, PT ;  /* 0x000000ff0000720c */ /* 0x004fda0003f05270 */
[----:B------:R-:W-:Y:S05]  /*37c0*/  @P0 BRA `(.L_x_70) ;  /* 0x0000000000580947 */ /* 0x000fea0003800000 */
[----:B------:R-:W-:-:S13]  /*37d0*/  ELECT P0, URZ, PT ;  /* 0x0000000000ff782f */ /* 0x000fda0003800000 */
[----:B------:R-:W-:Y:S05]  /*37e0*/  @!P0 BRA `(.L_x_71) ;  /* 0x0000000000608947 */ /* 0x000fea0003800000 */
[----:B------:R-:W-:Y:S01]  /*37f0*/  UMOV UR4, 0x10 ;  /* 0x0000001000047882 */ /* 0x000fe20000000000 */
[----:B------:R-:W-:Y:S01]  /*3800*/  HFMA2 R0, -RZ, RZ, 0, 5.9604644775390625e-08 ;  /* 0x00000001ff007431 */ /* 0x000fe200000001ff */
[----:B------:R-:W-:-:S03]  /*3810*/  MOV R3, 0xffff ;  /* 0x0000ffff00037802 */ /* 0x000fc60000000f00 */
[----:B------:R-:W-:Y:S04]  /*3820*/  DEPBAR.LE SB2, 0x36 ;  /* 0x0000ad800000791a */ /* 0x000fe80000000000 */
[----:B------:R-:W2:Y:S02]  /*3830*/  UTCATOMSWS.FIND_AND_SET.ALIGN UP0, UR4, UR4 ;  /* 0x00000004000475e3 */ /* 0x000ea40008000800 */
[----:B--2---:R-:W-:Y:S01]  /*3840*/  MOV R4, UR4 ;  /* 0x0000000400047c02 */ /* 0x004fe20008000f00 */
[----:B------:R-:W-:Y:S06]  /*3850*/  BRA.U UP0, `(.L_x_72) ;  /* 0x0000000100187547 */ /* 0x000fec000b800000 */
.L_x_73:
[----:B------:R-:W-:Y:S05]  /*3860*/  NANOSLEEP 0x64 ;  /* 0x000000640000795d */ /* 0x000fea0003800000 */
[----:B------:R-:W-:-:S05]  /*3870*/  UMOV UR4, 0x10 ;  /* 0x0000001000047882 */ /* 0x000fca0000000000 */
[----:B------:R-:W-:Y:S04]  /*3880*/  DEPBAR.LE SB2, 0x36 ;  /* 0x0000ad800000791a */ /* 0x000fe80000000000 */
[----:B------:R-:W2:Y:S02]  /*3890*/  UTCATOMSWS.FIND_AND_SET.ALIGN UP0, UR4, UR4 ;  /* 0x00000004000475e3 */ /* 0x000ea40008000800 */
[----:B--2---:R-:W-:Y:S01]  /*38a0*/  MOV R4, UR4 ;  /* 0x0000000400047c02 */ /* 0x004fe20008000f00 */
[----:B------:R-:W-:Y:S05]  /*38b0*/  BRA.U !UP0, `(.L_x_73) ;  /* 0xfffffffd08e87547 */ /* 0x000fea000b83ffff */
.L_x_72:
[-C--:B------:R-:W-:Y:S02]  /*38c0*/  SHF.L.U32 R3, R3, R4.reuse, RZ ;  /* 0x0000000403037219 */ /* 0x080fe400000006ff */
[----:B------:R-:W-:Y:S01]  /*38d0*/  SHF.L.U32 R0, R0, R4, RZ ;  /* 0x0000000400007219 */ /* 0x000fe200000006ff */
[----:B------:R-:W-:Y:S02]  /*38e0*/  IMAD.SHL.U32 R4, R4, 0x20, RZ ;  /* 0x0000002004047824 */ /* 0x000fe400078e00ff */
[----:B------:R2:W-:Y:S04]  /*38f0*/  ATOMS.OR RZ, [UR5+0x14], R3 ;  /* 0x00001403ffff798c */ /* 0x0005e8000b000005 */
[----:B------:R2:W-:Y:S04]  /*3900*/  ATOMS.OR RZ, [UR5+0x18], R0 ;  /* 0x00001800ffff798c */ /* 0x0005e8000b000005 */
[----:B------:R2:W-:Y:S01]  /*3910*/  STS [UR6+0x1f0], R4 ;  /* 0x0001f004ff007988 */ /* 0x0005e20008000806 */
[----:B------:R-:W-:Y:S05]  /*3920*/  BRA `(.L_x_71) ;  /* 0x0000000000107947 */ /* 0x000fea0003800000 */
.L_x_70:
[----:B------:R-:W-:Y:S02]  /*3930*/  MOV R0, 0xffffffff ;  /* 0xffffffff00007802 */ /* 0x000fe40000000f00 */
[----:B------:R-:W-:-:S03]  /*3940*/  MOV R4, 0x3970 ;  /* 0x0000397000047802 */ /* 0x000fc60000000f00 */
[----:B------:R2:W-:Y:S04]  /*3950*/  STS [UR6+0x1f0], R0 ;  /* 0x0001f000ff007988 */ /* 0x0005e80008000806 */
[----:B-12--5:R-:W-:Y:S05]  /*3960*/  CALL.REL.NOINC `($__internal_1_$__cuda_sm10x_tcgen05_guardrail_trap_phase_invalid_during_alloc) ;  /* 0x0000005400847944 */ /* 0x026fea0003c00000 */
.L_x_71:
[----:B------:R-:W-:Y:S05]  /*3970*/  WARPSYNC.ALL ;  /* 0x0000000000007948 */ /* 0x000fea0003800000 */
[----:B------:R-:W3:Y:S01]  /*3980*/  S2UR UR4, SR_CgaCtaId ;  /* 0x00000000000479c3 */ /* 0x000ee20000008800 */
[----:B------:R-:W-:Y:S01]  /*3990*/  UMOV UR17, 0x400 ;  /* 0x0000040000117882 */ /* 0x000fe20000000000 */
[----:B------:R-:W-:-:S06]  /*39a0*/  NOP ;  /* 0x0000000000007918 */ /* 0x000fcc0000000000 */
[----:B------:R-:W-:Y:S06]  /*39b0*/  BAR.ARV 0x6, 0xa0 ;  /* 0x0182800000007b1d */ /* 0x000fec0000002000 */
[----:B------:R-:W4:Y:S01]  /*39c0*/  LDCU UR5, c[0x0][0x38c] ;  /* 0x00007180ff0577ac */ /* 0x000f220008000800 */
[----:B------:R-:W-:Y:S01]  /*39d0*/  LOP3.LUT R2, R2, 0xffff, RZ, 0xc0, !PT ;  /* 0x0000ffff02027812 */ /* 0x000fe200078ec0ff */
[----:B------:R-:W-:Y:S01]  /*39e0*/  IMAD.MOV.U32 R11, RZ, RZ, 0x1 ;  /* 0x00000001ff0b7424 */ /* 0x000fe200078e00ff */
[----:B------:R-:W-:Y:S01]  /*39f0*/  CS2R R8, SRZ ;  /* 0x0000000000087805 */ /* 0x000fe2000001ff00 */
[----:B------:R-:W1:Y:S01]  /*3a00*/  LDCU UR8, c[0x0][0x38c] ;  /* 0x00007180ff0877ac */ /* 0x000e620008000800 */
[----:B------:R-:W-:Y:S01]  /*3a10*/  R2UR UR19, R2 ;  /* 0x00000000021372ca */ /* 0x000fe200000e0000 */
[----:B------:R-:W-:Y:S01]  /*3a20*/  IMAD.MOV.U32 R10, RZ, RZ, RZ ;  /* 0x000000ffff0a7224 */ /* 0x000fe200078e00ff */
[----:B------:R-:W-:Y:S01]  /*3a30*/  UMOV UR22, URZ ;  /* 0x000000ff00167c82 */ /* 0x000fe20008000000 */
[----:B------:R-:W-:Y:S01]  /*3a40*/  UMOV UR14, URZ ;  /* 0x000000ff000e7c82 */ /* 0x000fe20008000000 */
[----:B---3--:R-:W-:Y:S01]  /*3a50*/  ULEA UR17, UR4, UR17, 0x18 ;  /* 0x0000001104117291 */ /* 0x008fe2000f8ec0ff */
[----:B------:R-:W-:Y:S01]  /*3a60*/  UMOV UR26, 0x0 ;  /* 0x00000000001a7882 */ /* 0x000fe20000000000 */
[----:B------:R-:W-:-:S02]  /*3a70*/  UMOV UR27, 0x4200010 ;  /* 0x04200010001b7882 */ /* 0x000fc40000000000 */
[----:B------:R-:W-:Y:S02]  /*3a80*/  UIADD3 UR6, UPT, UPT, UR17, 0x4400, URZ ;  /* 0x0000440011067890 */ /* 0x000fe4000fffe0ff */
[----:B------:R-:W-:Y:S02]  /*3a90*/  UIADD3 UR7, UPT, UPT, UR17, 0x15400, URZ ;  /* 0x0001540011077890 */ /* 0x000fe4000fffe0ff */
[----:B----4-:R-:W-:Y:S01]  /*3aa0*/  UIADD3 UR5, UPT, UPT, UR5, 0x3f, URZ ;  /* 0x0000003f05057890 */ /* 0x010fe2000fffe0ff */
[----:B--2---:R-:W2:Y:S01]  /*3ab0*/  LDS R0, [UR17+0x1f0] ;  /* 0x0001f011ff007984 */ /* 0x004ea20008000800 */
[----:B------:R-:W-:Y:S02]  /*3ac0*/  USHF.R.U32.HI UR6, URZ, 0x4, UR6 ;  /* 0x00000004ff067899 */ /* 0x000fe40008011606 */
[----:B------:R-:W-:Y:S02]  /*3ad0*/  USHF.R.S32.HI UR4, URZ, 0x1f, UR5 ;  /* 0x0000001fff047899 */ /* 0x000fe40008011405 */
[----:B------:R-:W-:-:S02]  /*3ae0*/  ULOP3.LUT UR6, UR6, 0x3fff, URZ, 0xc0, !UPT ;  /* 0x00003fff06067892 */ /* 0x000fc4000f8ec0ff */
[----:B------:R-:W-:Y:S02]  /*3af0*/  ULEA.HI UR4, UR4, UR5, URZ, 0x6 ;  /* 0x0000000504047291 */ /* 0x000fe4000f8f30ff */
[----:B------:R-:W-:Y:S02]  /*3b00*/  USHF.R.U32.HI UR5, URZ, 0x4, UR7 ;  /* 0x00000004ff057899 */ /* 0x000fe40008011607 */
[----:B------:R-:W-:Y:S02]  /*3b10*/  USHF.R.S32.HI UR28, URZ, 0x6, UR4 ;  /* 0x00000006ff1c7899 */ /* 0x000fe40008011404 */
[----:B------:R-:W-:Y:S02]  /*3b20*/  ULOP3.LUT UR5, UR5, 0x3fff, URZ, 0xc0, !UPT ;  /* 0x00003fff05057892 */ /* 0x000fe4000f8ec0ff */
[----:B------:R-:W-:Y:S02]  /*3b30*/  UISETP.LT.AND UP0, UPT, UR28, 0x1, UPT ;  /* 0x000000011c00788c */ /* 0x000fe4000bf01270 */
[----:B------:R-:W-:-:S02]  /*3b40*/  ULOP3.LUT UR20, UR6, 0x10000, URZ, 0xfc, !UPT ;  /* 0x0001000006147892 */ /* 0x000fc4000f8efcff */
[----:B------:R-:W-:Y:S02]  /*3b50*/  USEL UR29, UR28, 0x1, !UP0 ;  /* 0x000000011c1d7887 */ /* 0x000fe4000c000000 */
[----:B------:R-:W-:Y:S02]  /*3b60*/  ULOP3.LUT UR21, UR5, 0x10000, URZ, 0xfc, !UPT ;  /* 0x0001000005157892 */ /* 0x000fe4000f8efcff */
[----:B------:R-:W-:Y:S02]  /*3b70*/  UIADD3 UR29, UPT, UPT, -UR29, URZ, URZ ;  /* 0x000000ff1d1d7290 */ /* 0x000fe4000fffe1ff */
[----:B-1----:R-:W-:Y:S01]  /*3b80*/  UISETP.GE.AND UP4, UPT, UR8, 0x1, UPT ;  /* 0x000000010800788c */ /* 0x002fe2000bf86270 */
[----:B------:R-:W-:Y:S01]  /*3b90*/  UMOV UR24, 0x0 ;  /* 0x0000000000187882 */ /* 0x000fe20000000000 */
[----:B------:R-:W-:Y:S01]  /*3ba0*/  UMOV UR25, 0x4200010 ;  /* 0x0420001000197882 */ /* 0x000fe20000000000 */
[----:B--2---:R-:W-:-:S15]  /*3bb0*/  R2UR UR30, R0 ;  /* 0x00000000001e72ca */ /* 0x004fde00000e0000 */
.L_x_80:
[----:B------:R-:W-:Y:S02]  /*3bc0*/  LEA R0, R10, UR17, 0x3 ;  /* 0x000000110a007c11 */ /* 0x000fe4000f8e18ff */
[----:B------:R-:W-:Y:S02]  /*3bd0*/  SHF.L.U32 R5, R9, 0x1f, RZ ;  /* 0x0000001f09057819 */ /* 0x000fe400000006ff */
[----:B------:R-:W-:Y:S01]  /*3be0*/  PLOP3.LUT P0, PT, PT, PT, UP4, 0x80, 0x8 ;  /* 0x000000000008781c */ /* 0x000fe20003f0f048 */
[----:B------:R-:W-:Y:S01]  /*3bf0*/  VIADD R3, R0, 0x150 ;  /* 0x0000015000037836 */ /* 0x000fe20000000000 */
[----:B-1----:R-:W1:Y:S02]  /*3c00*/  SYNCS.PHASECHK.TRANS64.TRYWAIT P1, [R0+URZ+0x140], R5 ;  /* 0x00014005000075a7 */ /* 0x002e6400080211ff */
[----:B-1-3--:R-:W-:Y:S09]  /*3c10*/  @!P1 BRA `(.L_x_74) ;  /* 0x0000004c00649947 */ /* 0x00aff20003800000 */
.L_x_167:
[----:B------:R-:W-:Y:S01]  /*3c20*/  LEA R4, R10, UR17, 0x4 ;  /* 0x000000110a047c11 */ /* 0x000fe2000f8e20ff */
[----:B------:R-:W-:Y:S01]  /*3c30*/  @UP4 ULEA UR4, UR14, UR17, 0x3 ;  /* 0x000000110e044291 */ /* 0x000fe2000f8e18ff */
[----:B------:R-:W-:Y:S01]  /*3c40*/  PLOP3.LUT P2, PT, PT, PT, PT, 0x80, 0x8 ;  /* 0x000000000008781c */ /* 0x000fe20003f4f070 */
[----:B------:R-:W-:Y:S01]  /*3c50*/  ULEA UR23, UR22, UR17, 0x3 ;  /* 0x0000001116177291 */ /* 0x000fe2000f8e18ff */
[----:B------:R-:W-:Y:S02]  /*3c60*/  PRMT R3, RZ, 0x654, R3 ;  /* 0x00000654ff037816 */ /* 0x000fe40000000003 */
[----:B-1----:R-:W1:Y:S01]  /*3c70*/  LDS.128 R4, [R4+0x1d0] ;  /* 0x0001d00004047984 */ /* 0x002e620000000c00 */
[----:B------:R-:W-:Y:S02]  /*3c80*/  @P0 SHF.L.U32 R2, R8, 0x1f, RZ ;  /* 0x0000001f08020819 */ /* 0x000fe400000006ff */
[----:B------:R-:W-:Y:S01]  /*3c90*/  SHF.L.U32 R0, R11, 0x1f, RZ ;  /* 0x0000001f0b007819 */ /* 0x000fe200000006ff */
[----:B------:R-:W-:Y:S01]  /*3ca0*/  @!PT LDS RZ, [RZ] ;  /* 0x00000000fffff984 */ /* 0x000fe20000000800 */
[----:B------:R-:W-:Y:S01]  /*3cb0*/  @!PT LDS RZ, [RZ] ;  /* 0x00000000fffff984 */ /* 0x000fe20000000800 */
[----:B------:R-:W-:Y:S01]  /*3cc0*/  @!PT LDS RZ, [RZ] ;  /* 0x00000000fffff984 */ /* 0x000fe20000000800 */
[----:B------:R-:W-:Y:S01]  /*3cd0*/  @!PT LDS RZ, [RZ] ;  /* 0x00000000fffff984 */ /* 0x000fe20000000800 */
[----:B------:R2:W-:Y:S06]  /*3ce0*/  MEMBAR.ALL.CTA ;  /* 0x0000000000007992 */ /* 0x0005ec0000008000 */
[----:B--2---:R-:W2:Y:S02]  /*3cf0*/  FENCE.VIEW.ASYNC.S ;  /* 0x00000000000073c6 */ /* 0x004ea40000000000 */
[----:B--2---:R2:W-:Y:S01]  /*3d00*/  SYNCS.ARRIVE.TRANS64.RED.A1T0 RZ, [R3+URZ], RZ ;  /* 0x000000ff03ff79a7 */ /* 0x0045e200081004ff */
[----:B------:R2:W3:Y:S01]  /*3d10*/  @P0 SYNCS.PHASECHK.TRANS64.TRYWAIT P2, [UR4], R2 ;  /* 0x00000002ff0005a7 */ /* 0x0004e20008041104 */
[----:B------:R-:W-:Y:S01]  /*3d20*/  ULEA.HI UR4, UR22, UR22, URZ, 0x1 ;  /* 0x0000001616047291 */ /* 0x000fe2000f8f08ff */
[----:B-1----:R-:W-:-:S03]  /*3d30*/  LOP3.LUT P1, RZ, R6, 0x1, RZ, 0xc0, !PT ;  /* 0x0000000106ff7812 */ /* 0x002fc6000782c0ff */
[----:B------:R-:W-:Y:S02]  /*3d40*/  USHF.L.U32 UR18, UR4, 0x6, URZ ;  /* 0x0000000604127899 */ /* 0x000fe400080006ff */
[----:B------:R-:W-:Y:S02]  /*3d50*/  ULOP3.LUT UR4, UR4, 0xffe, URZ, 0xc0, !UPT ;  /* 0x00000ffe04047892 */ /* 0x000fe4000f8ec0ff */
[----:B------:R-:W-:Y:S02]  /*3d60*/  ULOP3.LUT UR18, UR18, 0xffffff80, URZ, 0xc0, !UPT ;  /* 0xffffff8012127892 */ /* 0x000fe4000f8ec0ff */
[----:B------:R-:W-:Y:S02]  /*3d70*/  UIADD3 UR4, UPT, UPT, -UR4, UR22, URZ ;  /* 0x0000001604047290 */ /* 0x000fe4000fffe1ff */
[----:B------:R-:W-:Y:S01]  /*3d80*/  UIADD3 UR18, UPT, UPT, UR30, UR18, URZ ;  /* 0x000000121e127290 */ /* 0x000fe2000fffe0ff */
[----:B------:R-:W1:Y:S03]  /*3d90*/  SYNCS.PHASECHK.TRANS64.TRYWAIT P0, [UR23+0x180], R0 ;  /* 0x00018000ff0075a7 */ /* 0x000e660008001117 */
[----:B------:R-:W-:Y:S01]  /*3da0*/  ULEA UR18, UR4, UR18, 0x14 ;  /* 0x0000001204127291 */ /* 0x000fe2000f8ea0ff */
[----:B-123--:R-:W-:Y:S11]  /*3db0*/  @!P0 BRA `(.L_x_75) ;  /* 0x0000004c00108947 */ /* 0x00eff60003800000 */
.L_x_169:
[----:B------:R-:W-:Y:S01]  /*3dc0*/  IADD3 R10, PT, PT, R10, 0x1, RZ ;  /* 0x000000010a0a7810 */ /* 0x000fe20007ffe0ff */
[----:B------:R-:W-:Y:S06]  /*3dd0*/  BRA.U !UP4, `(.L_x_76) ;  /* 0x000000010c987547 */ /* 0x000fec000b800000 */
[----:B------:R-:W-:Y:S01]  /*3de0*/  UPLOP3.LUT UP2, UPT, UPT, UPT, UPT, 0x40, 0x4 ;  /* 0x000000000004789c */ /* 0x000fe20003f4e870 */
[----:B------:R-:W-:Y:S01]  /*3df0*/  UMOV UR16, UR29 ;  /* 0x0000001d00107c82 */ /* 0x000fe20008000000 */
[----:B------:R-:W-:Y:S01]  /*3e00*/  UMOV UR15, UR28 ;  /* 0x0000001c000f7c82 */ /* 0x000fe20008000000 */
[----:B------:R-:W-:-:S08]  /*3e10*/  UMOV UR6, UR14 ;  /* 0x0000000e00067c82 */ /* 0x000fd00008000000 */
.L_x_79:
[----:B------:R-:W-:Y:S02]  /*3e20*/  UIADD3 UR16, UPT, UPT, UR16, 0x1, URZ ;  /* 0x0000000110107890 */ /* 0x000fe4000fffe0ff */
[----:B--2---:R-:W-:Y:S02]  /*3e30*/  ULEA UR5, UR6, UR17, 0x3 ;  /* 0x0000001106057291 */ /* 0x004fe4000f8e18ff */
[----:B------:R-:W-:Y:S01]  /*3e40*/  UISETP.NE.AND UP3, UPT, UR16, URZ, UPT ;  /* 0x000000ff1000728c */ /* 0x000fe2000bf65270 */
[----:B---3--:R-:W-:Y:S10]  /*3e50*/  @P2 BRA `(.L_x_77) ;  /* 0x00000000000c2947 */ /* 0x008ff40003800000 */
[----:B-1----:R-:W-:Y:S04]  /*3e60*/  SHF.L.U32 R3, R8, 0x1f, RZ ;  /* 0x0000001f08037819 */ /* 0x002fe800000006ff */
[----:B------:R-:W1:Y:S02]  /*3e70*/  SYNCS.PHASECHK.TRANS64.TRYWAIT P0, [UR5], R3 ;  /* 0x00000003ff0075a7 */ /* 0x000e640008001105 */
[----:B-1----:R-:W-:Y:S05]  /*3e80*/  @!P0 BRA `(.L_x_78) ;  /* 0x0000004800f48947 */ /* 0x002fea0003800000 */
.L_x_77:
[----:B------:R-:W-:Y:S01]  /*3e90*/  UISETP.NE.AND UP0, UPT, UR15, 0x1, UPT ;  /* 0x000000010f00788c */ /* 0x000fe2000bf05270 */
[----:B------:R-:W-:Y:S01]  /*3ea0*/  PLOP3.LUT P2, PT, PT, PT, PT, 0x80, 0x8 ;  /* 0x000000000008781c */ /* 0x000fe20003f4f070 */
[----:B------:R-:W-:Y:S02]  /*3eb0*/  UIADD3 UR4, UPT, UPT, UR6, 0x1, URZ ;  /* 0x0000000106047890 */ /* 0x000fe4000fffe0ff */
[----:B------:R-:W-:Y:S02]  /*3ec0*/  ULEA UR12, UR6, UR21, 0x9 ;  /* 0x00000015060c7291 */ /* 0x000fe4000f8e48ff */
[----:B------:R-:W-:Y:S01]  /*3ed0*/  UISETP.NE.AND UP1, UPT, UR4, 0x11, UPT ;  /* 0x000000110400788c */ /* 0x000fe2000bf25270 */
[----:B------:R-:W-:Y:S01]  /*3ee0*/  PLOP3.LUT P0, PT, PT, PT, UP0, 0x80, 0x8 ;  /* 0x000000000008781c */ /* 0x000fe20003f0f008 */
[----:B------:R-:W-:Y:S02]  /*3ef0*/  UIADD3 UR10, UPT, UPT, UR12, 0x2, URZ ;  /* 0x000000020c0a7890 */ /* 0x000fe4000fffe0ff */
[----:B------:R-:W-:Y:S02]  /*3f00*/  USEL UR7, URZ, 0x1, UP1 ;  /* 0x00000001ff077887 */ /* 0x000fe40008800000 */
[----:B------:R-:W-:Y:S02]  /*3f10*/  USEL UR14, UR4, URZ, UP1 ;  /* 0x000000ff040e7287 */ /* 0x000fe40008800000 */
[----:B------:R-:W-:Y:S02]  /*3f20*/  UIADD3 UR15, UPT, UPT, UR15, -0x1, URZ ;  /* 0xffffffff0f0f7890 */ /* 0x000fe4000fffe0ff */
[----:B------:R-:W-:Y:S01]  /*3f30*/  @UP0 ULEA UR4, UR14, UR17, 0x3 ;  /* 0x000000110e040291 */ /* 0x000fe2000f8e18ff */
[----:B------:R-:W-:Y:S01]  /*3f40*/  LOP3.LUT R8, R8, UR7, RZ, 0x3c, !PT ;  /* 0x0000000708087c12 */ /* 0x000fe2000f8e3cff */
[----:B------:R-:W-:Y:S01]  /*3f50*/  UIADD3 UR7, UPT, UPT, UR5, 0x88, URZ ;  /* 0x0000008805077890 */ /* 0x000fe2000fffe0ff */
[----:B------:R-:W-:Y:S02]  /*3f60*/  UMOV UR13, 0x80004020 ;  /* 0x80004020000d7882 */ /* 0x000fe40000000000 */
[----:B-1----:R-:W-:Y:S01]  /*3f70*/  @P0 SHF.L.U32 R0, R8, 0x1f, RZ ;  /* 0x0000001f08000819 */ /* 0x002fe200000006ff */
[----:B------:R-:W-:Y:S01]  /*3f80*/  UMOV UR5, 0x80004020 ;  /* 0x8000402000057882 */ /* 0x000fe20000000000 */
[----:B------:R-:W-:Y:S01]  /*3f90*/  UMOV UR11, 0x80004020 ;  /* 0x80004020000b7882 */ /* 0x000fe20000000000 */
[----:B------:R-:W-:Y:S01]  /*3fa0*/  UMOV UR9, 0x80004020 ;  /* 0x8000402000097882 */ /* 0x000fe20000000000 */
[----:B------:R2:W3:Y:S01]  /*3fb0*/  @P0 SYNCS.PHASECHK.TRANS64.TRYWAIT P2, [UR4], R0 ;  /* 0x00000000ff0005a7 */ /* 0x0004e20008041104 */
[----:B------:R-:W-:Y:S03]  /*3fc0*/  ULEA UR4, UR6, UR20, 0x8 ;  /* 0x0000001406047291 */ /* 0x000fe6000f8e40ff */
[----:B------:R-:W-:Y:S01]  /*3fd0*/  UMOV UR6, UR14 ;  /* 0x0000000e00067c82 */ /* 0x000fe20008000000 */
[----:B------:R-:W-:Y:S05]  /*3fe0*/  UIADD3 UR8, UPT, UPT, UR4, 0x2, URZ ;  /* 0x0000000204087890 */ /* 0x000fea000fffe0ff */
[----:B------:R2:W-:Y:S01]  /*3ff0*/  UTCQMMA gdesc[UR4], gdesc[UR12], tmem[UR18], tmem[UR26], idesc[UR27], UP2 ;  /* 0x00ff1a0c040075ea */ /* 0x0005e20009000312 */
[----:B------:R-:W-:Y:S03]  /*4000*/  UPLOP3.LUT UP2, UPT, UPT, UPT, UPT, 0x80, 0x8 ;  /* 0x000000000008789c */ /* 0x000fe60003f4f070 */
[----:B------:R2:W-:Y:S01]  /*4010*/  UTCQMMA gdesc[UR8], gdesc[UR10], tmem[UR18], tmem[UR24], idesc[UR25], UPT ;  /* 0x00ff180a080075ea */ /* 0x0005e2000b800312 */
[----:B------:R2:W-:Y:S01]  /*4020*/  UTCBAR.MULTICAST [UR7], URZ, UR19 ;  /* 0x000000ff070073e9 */ /* 0x0005e20008000813 */
[----:B------:R-:W-:Y:S06]  /*4030*/  BRA.U UP3, `(.L_x_79) ;  /* 0xfffffffd03787547 */ /* 0x000fec000b83ffff */
.L_x_76:
[----:B--2---:R-:W-:Y:S01]  /*4040*/  UIADD3 UR4, UPT, UPT, UR22, 0x1, URZ ;  /* 0x0000000116047890 */ /* 0x004fe2000fffe0ff */
[C---:B------:R-:W-:Y:S01]  /*4050*/  ISETP.NE.AND P0, PT, R10.reuse, 0x2, PT ;  /* 0x000000020a00780c */ /* 0x040fe20003f05270 */
[----:B------:R-:W-:Y:S02]  /*4060*/  UIADD3 UR5, UPT, UPT, UR23, 0x160, URZ ;  /* 0x0000016017057890 */ /* 0x000fe4000fffe0ff */
[----:B------:R-:W-:Y:S01]  /*4070*/  UISETP.NE.AND UP0, UPT, UR4, 0x4, UPT ;  /* 0x000000040400788c */ /* 0x000fe2000bf05270 */
[----:B-1----:R-:W-:Y:S02]  /*4080*/  SEL R0, RZ, 0x1, P0 ;  /* 0x00000001ff007807 */ /* 0x002fe40000000000 */
[----:B------:R-:W-:Y:S01]  /*4090*/  SEL R10, R10, RZ, P0 ;  /* 0x000000ff0a0a7207 */ /* 0x000fe20000000000 */
[----:B------:R-:W-:Y:S01]  /*40a0*/  USEL UR6, URZ, 0x1, UP0 ;  /* 0x00000001ff067887 */ /* 0x000fe20008000000 */
[----:B------:R-:W-:Y:S01]  /*40b0*/  LOP3.LUT R9, R9, R0, RZ, 0x3c, !PT ;  /* 0x0000000009097212 */ /* 0x000fe200078e3cff */
[----:B------:R-:W-:Y:S01]  /*40c0*/  USEL UR22, UR4, URZ, UP0 ;  /* 0x000000ff04167287 */ /* 0x000fe20008000000 */
[----:B------:R1:W-:Y:S03]  /*40d0*/  UTCBAR [UR5], URZ ;  /* 0x000000ff050073e9 */ /* 0x0003e600080000ff */
[----:B------:R-:W-:Y:S01]  /*40e0*/  LOP3.LUT R11, R11, UR6, RZ, 0x3c, !PT ;  /* 0x000000060b0b7c12 */ /* 0x000fe2000f8e3cff */
[----:B------:R-:W-:Y:S07]  /*40f0*/  @P1 BRA `(.L_x_80) ;  /* 0xfffffff800b01947 */ /* 0x000fee000383ffff */
[----:B------:R-:W2:Y:S01]  /*4100*/  S2UR UR8, SR_CgaCtaId ;  /* 0x00000000000879c3 */ /* 0x000ea20000008800 */
[----:B------:R-:W-:Y:S01]  /*4110*/  ELECT P0, URZ, PT ;  /* 0x0000000000ff782f */ /* 0x000fe20003800000 */
[----:B------:R-:W-:Y:S01]  /*4120*/  IMAD.MOV.U32 R0, RZ, RZ, 0x1 ;  /* 0x00000001ff007424 */ /* 0x000fe200078e00ff */
[----:B------:R-:W-:Y:S01]  /*4130*/  UIADD3 UR17, UPT, UPT, UR17, 0x180, URZ ;  /* 0x0000018011117890 */ /* 0x000fe2000fffe0ff */
[----:B------:R-:W-:Y:S01]  /*4140*/  SHF.L.U32 R3, R11, 0x1f, RZ ;  /* 0x0000001f0b037819 */ /* 0x000fe200000006ff */
[----:B------:R-:W-:-:S03]  /*4150*/  UMOV UR4, 0x40 ;  /* 0x0000004000047882 */ /* 0x000fc60000000000 */
[----:B------:R-:W-:Y:S01]  /*4160*/  UVIRTCOUNT.DEALLOC.SMPOOL 0x80 ;  /* 0x000000800000784c */ /* 0x000fe20000000000 */
[----:B--2---:R-:W-:Y:S02]  /*4170*/  ULEA UR8, UR8, UR4, 0x18 ;  /* 0x0000000408087291 */ /* 0x004fe4000f8ec0ff */
[----:B------:R-:W-:-:S07]  /*4180*/  ULEA UR4, UR22, UR17, 0x3 ;  /* 0x0000001116047291 */ /* 0x000fce000f8e18ff */
[----:B------:R2:W-:Y:S02]  /*4190*/  @P0 STS.U8 [UR8+0x1c], R0 ;  /* 0x00001c00ff000988 */ /* 0x0005e40008000008 */
[----:B------:R-:W4:Y:S02]  /*41a0*/  SYNCS.PHASECHK.TRANS64.TRYWAIT P0, [UR4], R3 ;  /* 0x00000003ff0075a7 */ /* 0x000f240008001104 */
[----:B--2-4-:R-:W-:Y:S05]  /*41b0*/  @!P0 BRA `(.L_x_81) ;  /* 0x0000004800408947 */ /* 0x014fea0003800000 */
.L_x_172:
[----:B------:R-:W-:-:S04]  /*41c0*/  UIADD3 UR4, UPT, UPT, UR22, 0x1, URZ ;  /* 0x0000000116047890 */ /* 0x000fc8000fffe0ff */
[----:B------:R-:W-:-:S04]  /*41d0*/  UISETP.NE.AND UP0, UPT, UR4, 0x4, UPT ;  /* 0x000000040400788c */ /* 0x000fc8000bf05270 */
[----:B------:R-:W-:Y:S02]  /*41e0*/  USEL UR6, URZ, 0x1, UP0 ;  /* 0x00000001ff067887 */ /* 0x000fe40008000000 */
[----:B------:R-:W-:-:S04]  /*41f0*/  USEL UR4, UR4, URZ, UP0 ;  /* 0x000000ff04047287 */ /* 0x000fc80008000000 */
[----:B-1----:R-:W-:Y:S01]  /*4200*/  ULEA UR5, UR4, UR17, 0x3 ;  /* 0x0000001104057291 */ /* 0x002fe2000f8e18ff */
[----:B------:R-:W-:-:S04]  /*4210*/  LOP3.LUT R2, R11, UR6, RZ, 0x3c, !PT ;  /* 0x000000060b027c12 */ /* 0x000fc8000f8e3cff */
[----:B--2---:R-:W-:-:S04]  /*4220*/  SHF.L.U32 R3, R2, 0x1f, RZ ;  /* 0x0000001f02037819 */ /* 0x004fc800000006ff */
[----:B------:R-:W1:Y:S02]  /*4230*/  SYNCS.PHASECHK.TRANS64.TRYWAIT P0, [UR5], R3 ;  /* 0x00000003ff0075a7 */ /* 0x000e640008001105 */
[----:B-1----:R-:W-:Y:S05]  /*4240*/  @!P0 BRA `(.L_x_82) ;  /* 0x0000004800348947 */ /* 0x002fea0003800000 */
.L_x_174:
        /* <DEDUP_REMOVED lines=9> */
.L_x_176:
[----:B------:R-:W-:-:S04]  /*42e0*/  UIADD3 UR4, UPT, UPT, UR4, 0x1, URZ ;  /* 0x0000000104047890 */ /* 0x000fc8000fffe0ff */
[----:B------:R-:W-:-:S04]  /*42f0*/  UISETP.NE.AND UP0, UPT, UR4, 0x4, UPT ;  /* 0x000000040400788c */ /* 0x000fc8000bf05270 */
[----:B------:R-:W-:Y:S02]  /*4300*/  USEL UR5, URZ, 0x1, UP0 ;  /* 0x00000001ff057887 */ /* 0x000fe40008000000 */
[----:B------:R-:W-:-:S04]  /*4310*/  USEL UR4, UR4, URZ, UP0 ;  /* 0x000000ff04047287 */ /* 0x000fc80008000000 */
[----:B------:R-:W-:Y:S01]  /*4320*/  ULEA UR4, UR4, UR17, 0x3 ;  /* 0x0000001104047291 */ /* 0x000fe2000f8e18ff */
[----:B-1----:R-:W-:-:S04]  /*4330*/  LOP3.LUT R3, R2, UR5, RZ, 0x3c, !PT ;  /* 0x0000000502037c12 */ /* 0x002fc8000f8e3cff */
[----:B------:R-:W-:-:S04]  /*4340*/  SHF.L.U32 R3, R3, 0x1f, RZ ;  /* 0x0000001f03037819 */ /* 0x000fc800000006ff */
[----:B------:R-:W1:Y:S02]  /*4350*/  SYNCS.PHASECHK.TRANS64.TRYWAIT P0, [UR4], R3 ;  /* 0x00000003ff0075a7 */ /* 0x000e640008001104 */
[----:B-1----:R-:W-:Y:S05]  /*4360*/  @!P0 BRA `(.L_x_84) ;  /* 0x00000048001c8947 */ /* 0x002fea0003800000 */
.L_x_178:
[----:B------:R-:W-:Y:S01]  /*4370*/  NOP ;  /* 0x0000000000007918 */ /* 0x000fe20000000000 */
[----:B-1----:R-:W1:Y:S01]  /*4380*/  LDS R0, [UR8+0x14] ;  /* 0x00001408ff007984 */ /* 0x002e620008000800 */
[----:B------:R-:W-:Y:S01]  /*4390*/  ULOP3.LUT UR4, UR30, 0xffff, URZ, 0xc0, !UPT ;  /* 0x0000ffff1e047892 */ /* 0x000fe2000f8ec0ff */
[----:B------:R-:W-:Y:S01]  /*43a0*/  UMOV UR5, 0xffff ;  /* 0x0000ffff00057882 */ /* 0x000fe20000000000 */
[----:B------:R-:W-:Y:S02]  /*43b0*/  UMOV UR6, 0x1 ;  /* 0x0000000100067882 */ /* 0x000fe40000000000 */
[----:B------:R-:W-:-:S04]  /*43c0*/  USHF.R.U32.HI UR4, URZ, 0x5, UR4 ;  /* 0x00000005ff047899 */ /* 0x000fc80008011604 */
[----:B------:R-:W-:Y:S02]  /*43d0*/  USHF.L.U32 UR5, UR5, UR4, URZ ;  /* 0x0000000405057299 */ /* 0x000fe400080006ff */
[----:B------:R-:W-:-:S04]  /*43e0*/  USHF.L.U32 UR4, UR6, UR4, URZ ;  /* 0x0000000406047299 */ /* 0x000fc800080006ff */
[----:B-1----:R-:W-:-:S04]  /*43f0*/  LOP3.LUT R0, R0, UR5, RZ, 0xc0, !PT ;  /* 0x0000000500007c12 */ /* 0x002fc8000f8ec0ff */
[----:B------:R-:W-:-:S13]  /*4400*/  ISETP.NE.AND P0, PT, R0, UR5, PT ;  /* 0x0000000500007c0c */ /* 0x000fda000bf05270 */
[----:B------:R-:W-:Y:S05]  /*4410*/  @P0 BRA `(.L_x_85) ;  /* 0x0000000000580947 */ /* 0x000fea0003800000 */
[----:B------:R-:W1:Y:S02]  /*4420*/  LDS R0, [UR8+0x18] ;  /* 0x00001808ff007984 */ /* 0x000e640008000800 */
[----:B-1----:R-:W-:-:S04]  /*4430*/  LOP3.LUT R0, R0, UR4, RZ, 0xc0, !PT ;  /* 0x0000000400007c12 */ /* 0x002fc8000f8ec0ff */
[----:B------:R-:W-:-:S13]  /*4440*/  ISETP.NE.AND P0, PT, R0, UR4, PT ;  /* 0x0000000400007c0c */ /* 0x000fda000bf05270 */
[----:B------:R-:W-:Y:S05]  /*4450*/  @P0 BRA `(.L_x_86) ;  /* 0x00000000003c0947 */ /* 0x000fea0003800000 */
[----:B------:R-:W1:Y:S01]  /*4460*/  S2R R2, SR_LANEID ;  /* 0x0000000000027919 */ /* 0x000e620000000000 */
[----:B------:R-:W-:Y:S01]  /*4470*/  ULOP3.LUT UR5, URZ, UR5, URZ, 0x33, !UPT ;  /* 0x00000005ff057292 */ /* 0x000fe2000f8e33ff */
[----:B------:R-:W-:Y:S01]  /*4480*/  LOP3.LUT R4, RZ, UR4, RZ, 0x33, !PT ;  /* 0x00000004ff047c12 */ /* 0x000fe2000f8e33ff */
[----:B------:R-:W-:Y:S02]  /*4490*/  VOTEU.ANY UR4, UPT, PT ;  /* 0x0000000000047886 */ /* 0x000fe400038e0100 */
[----:B------:R-:W-:Y:S01]  /*44a0*/  UFLO.U32 UR4, UR4 ;  /* 0x00000004000472bd */ /* 0x000fe200080e0000 */
[----:B------:R-:W2:Y:S01]  /*44b0*/  REDUX UR6, R4 ;  /* 0x00000000040673c4 */ /* 0x000ea20000000000 */
[----:B------:R-:W-:-:S06]  /*44c0*/  IMAD.U32 R0, RZ, RZ, UR5 ;  /* 0x00000005ff007e24 */ /* 0x000fcc000f8e00ff */
[----:B------:R4:W-:Y:S01]  /*44d0*/  UTCATOMSWS.AND URZ, UR5 ;  /* 0x0000000500ff79e3 */ /* 0x0009e20008000000 */
[----:B------:R-:W3:Y:S01]  /*44e0*/  REDUX UR7, R0 ;  /* 0x00000000000773c4 */ /* 0x000ee20000000000 */
[----:B-1----:R-:W-:Y:S01]  /*44f0*/  ISETP.EQ.U32.AND P0, PT, R2, UR4, PT ;  /* 0x0000000402007c0c */ /* 0x002fe2000bf02070 */
[----:B--2---:R-:W-:Y:S01]  /*4500*/  IMAD.U32 R2, RZ, RZ, UR6 ;  /* 0x00000006ff027e24 */ /* 0x004fe2000f8e00ff */
[----:B---3--:R-:W-:-:S11]  /*4510*/  MOV R3, UR7 ;  /* 0x0000000700037c02 */ /* 0x008fd60008000f00 */
[----:B------:R4:W-:Y:S04]  /*4520*/  @P0 ATOMS.AND RZ, [UR8+0x14], R3 ;  /* 0x00001403ffff098c */ /* 0x0009e8000a800008 */
[----:B------:R4:W-:Y:S01]  /*4530*/  @P0 ATOMS.AND RZ, [UR8+0x18], R2 ;  /* 0x00001802ffff098c */ /* 0x0009e2000a800008 */
[----:B------:R-:W-:Y:S05]  /*4540*/  BRA `(.L_x_87) ;  /* 0x0000000000147947 */ /* 0x000fea0003800000 */
.L_x_86:
[----:B------:R-:W-:Y:S02]  /*4550*/  MOV R2, 0x4570 ;  /* 0x0000457000027802 */ /* 0x000fe40000000f00 */
[----:B---3-5:R-:W-:Y:S05]  /*4560*/  CALL.REL.NOINC `($__internal_0_$__cuda_sm10x_tcgen05_guardrail_trap_col_being_dealloced_not_returned_by_alloc) ;  /* 0x0000004800787944 */ /* 0x028fea0003c00000 */
[----:B------:R-:W-:Y:S05]  /*4570*/  BRA `(.L_x_87) ;  /* 0x0000000000087947 */ /* 0x000fea0003800000 */
.L_x_85:
[----:B------:R-:W-:Y:S02]  /*4580*/  MOV R2, 0x45a0 ;  /* 0x000045a000027802 */ /* 0x000fe40000000f00 */
[----:B---3-5:R-:W-:Y:S05]  /*4590*/  CALL.REL.NOINC `($__internal_2_$__cuda_sm10x_tcgen05_guardrail_trap_unallocated_columns_being_dealloced) ;  /* 0x0000004800847944 */ /* 0x028fea0003c00000 */
.L_x_87:
[----:B------:R-:W-:Y:S01]  /*45a0*/  NOP ;  /* 0x0000000000007918 */ /* 0x000fe20000000000 */
[----:B----4-:R-:W-:Y:S05]  /*45b0*/  EXIT ;  /* 0x000000000000794d */ /* 0x010fea0003800000 */
.L_x_69:
[----:B------:R-:W-:-:S09]  /*45c0*/  UISETP.NE.OR UP0, UPT, UR18, 0x3, !UP3 ;  /* 0x000000031200788c */ /* 0x000fd2000df05670 */
[----:B------:R-:W-:Y:S05]  /*45d0*/  BRA.U UP0, `(.L_x_88) ;  /* 0x0000000d00ac7547 */ /* 0x000fea000b800000 */
[----:B------:R-:W2:Y:S01]  /*45e0*/  LDCU.64 UR4, c[0x0][0x888] ;  /* 0x00011100ff0477ac */ /* 0x000ea20008000a00 */
[----:B------:R-:W3:Y:S01]  /*45f0*/  S2UR UR10, SR_CgaCtaId ;  /* 0x00000000000a79c3 */ /* 0x000ee20000008800 */
[----:B------:R-:W-:Y:S02]  /*4600*/  HFMA2 R9, -RZ, RZ, 0, 0 ;  /* 0x00000000ff097431 */ /* 0x000fe400000001ff */
[----:B------:R-:W-:Y:S01]  /*4610*/  IMAD.MOV.U32 R11, RZ, RZ, 0x1 ;  /* 0x00000001ff0b7424 */ /* 0x000fe200078e00ff */
[----:B------:R-:W4:Y:S01]  /*4620*/  LDCU UR31, c[0x0][0x370] ;  /* 0x00006e00ff1f77ac */ /* 0x000f220008000800 */
[----:B------:R-:W-:Y:S01]  /*4630*/  IMAD.MOV.U32 R10, RZ, RZ, RZ ;  /* 0x000000ffff0a7224 */ /* 0x000fe200078e00ff */
[----:B------:R-:W-:Y:S01]  /*4640*/  MOV R3, 0x1000 ;  /* 0x0000100000037802 */ /* 0x000fe20000000f00 */
[----:B------:R-:W4:Y:S01]  /*4650*/  LDCU.128 UR32, c[0x0][0xb10] ;  /* 0x00016200ff2077ac */ /* 0x000f220008000c00 */
[----:B------:R-:W1:Y:S01]  /*4660*/  LDC.64 R12, c[0x0][0x348] ;  /* 0x0000d200ff0c7b82 */ /* 0x000e620000000a00 */
[----:B------:R-:W3:Y:S01]  /*4670*/  LDCU UR27, c[0x0][0x374] ;  /* 0x00006e80ff1b77ac */ /* 0x000ee20008000800 */
[----:B------:R-:W3:Y:S01]  /*4680*/  LDCU.64 UR28, c[0x0][0x890] ;  /* 0x00011200ff1c77ac */ /* 0x000ee20008000a00 */
[----:B------:R-:W3:Y:S01]  /*4690*/  LDCU UR15, c[0x0][0xb0c] ;  /* 0x00016180ff0f77ac */ /* 0x000ee20008000800 */
[----:B--2---:R-:W-:Y:S01]  /*46a0*/  UISETP.NE.U32.AND UP0, UPT, UR4, URZ, UPT ;  /* 0x000000ff0400728c */ /* 0x004fe2000bf05070 */
[----:B------:R-:W2:Y:S01]  /*46b0*/  LDCU UR43, c[0x0][0xb20] ;  /* 0x00016400ff2b77ac */ /* 0x000ea20008000800 */
[----:B------:R-:W2:Y:S01]  /*46c0*/  LDCU UR4, c[0x0][0xb30] ;  /* 0x00016600ff0477ac */ /* 0x000ea20008000800 */
[----:B------:R-:W-:Y:S01]  /*46d0*/  UMOV UR21, 0x400 ;  /* 0x0000040000157882 */ /* 0x000fe20000000000 */
[----:B----4-:R-:W-:-:S02]  /*46e0*/  UIMAD.WIDE.U32 UR6, UR31, UR32, URZ ;  /* 0x000000201f0672a5 */ /* 0x010fc4000f8e00ff */
[----:B---3--:R-:W-:Y:S02]  /*46f0*/  UIMAD.WIDE.U32 UR8, UR27, UR35, URZ ;  /* 0x000000231b0872a5 */ /* 0x008fe4000f8e00ff */
[----:B------:R-:W-:Y:S02]  /*4700*/  ULEA UR21, UR10, UR21, 0x18 ;  /* 0x000000150a157291 */ /* 0x000fe4000f8ec0ff */
[----:B------:R-:W-:Y:S02]  /*4710*/  UISETP.NE.U32.AND UP6, UPT, UR28, URZ, UPT ;  /* 0x000000ff1c00728c */ /* 0x000fe4000bfc5070 */
[----:B------:R-:W-:Y:S02]  /*4720*/  UIADD3 UR38, UPT, UPT, UR21, 0x118, URZ ;  /* 0x0000011815267890 */ /* 0x000fe4000fffe0ff */
[----:B------:R-:W-:Y:S02]  /*4730*/  UIADD3 UR17, UPT, UPT, UR21, 0x110, URZ ;  /* 0x0000011015117890 */ /* 0x000fe4000fffe0ff */
[----:B------:R-:W-:-:S02]  /*4740*/  UISETP.NE.AND.EX UP5, UPT, UR5, URZ, UPT, UP0 ;  /* 0x000000ff0500728c */ /* 0x000fc4000bfa5300 */
[----:B------:R-:W-:Y:S01]  /*4750*/  UISETP.NE.AND UP0, UPT, UR42, 0x1, UPT ;  /* 0x000000012a00788c */ /* 0x000fe2000bf05270 */
[----:B------:R-:W-:Y:S01]  /*4760*/  UMOV UR41, UR7 ;  /* 0x0000000700297c82 */ /* 0x000fe20008000000 */
[----:B------:R-:W-:Y:S01]  /*4770*/  UMOV UR40, UR9 ;  /* 0x0000000900287c82 */ /* 0x000fe20008000000 */
[----:B------:R-:W-:Y:S02]  /*4780*/  USEL UR37, URZ, 0x1, UP4 ;  /* 0x00000001ff257887 */ /* 0x000fe4000a000000 */
[----:B------:R-:W-:Y:S02]  /*4790*/  UISETP.NE.AND UP0, UPT, UR15, 0x1, UPT ;  /* 0x000000010f00788c */ /* 0x000fe4000bf05270 */
[----:B------:R-:W-:Y:S02]  /*47a0*/  UPLOP3.LUT UP4, UPT, UPT, UPT, UPT, 0x40, 0x4 ;  /* 0x000000000004789c */ /* 0x000fe40003f8e870 */
[----:B------:R-:W-:Y:S01]  /*47b0*/  UISETP.GE.AND UP2, UPT, UR42, 0x1, UPT ;  /* 0x000000012a00788c */ /* 0x000fe2000bf46270 */
[----:B------:R-:W3:Y:S01]  /*47c0*/  LDCU.64 UR22, c[0x0][0xb28] ;  /* 0x00016500ff1677ac */ /* 0x000ee20008000a00 */
[----:B------:R-:W-:-:S02]  /*47d0*/  UISETP.NE.AND.EX UP6, UPT, UR29, URZ, UPT, UP6 ;  /* 0x000000ff1d00728c */ /* 0x000fc4000bfc5360 */
[----:B------:R-:W-:Y:S02]  /*47e0*/  UPRMT UR38, UR10, 0x654, UR38 ;  /* 0x000006540a267896 */ /* 0x000fe40008000026 */
[----:B------:R-:W-:Y:S02]  /*47f0*/  UPRMT UR39, UR10, 0x654, UR17 ;  /* 0x000006540a277896 */ /* 0x000fe40008000011 */
[----:B------:R-:W-:Y:S02]  /*4800*/  USHF.R.U32.HI UR41, URZ, UR33, UR41 ;  /* 0x00000021ff297299 */ /* 0x000fe40008011629 */
[----:B--2---:R-:W-:Y:S02]  /*4810*/  USHF.R.U32.HI UR40, URZ, UR43, UR40 ;  /* 0x0000002bff287299 */ /* 0x004fe40008011628 */
[----:B------:R-:W-:Y:S02]  /*4820*/  UISETP.NE.AND UP0, UPT, UR34, 0x1, UPT ;  /* 0x000000012200788c */ /* 0x000fe4000bf05270 */
[----:B-1----:R-:W-:-:S11]  /*4830*/  UISETP.NE.AND UP3, UPT, UR4, 0x1, UPT ;  /* 0x000000010400788c */ /* 0x002fd6000bf65270 */
.L_x_97:
[C---:B------:R-:W-:Y:S02]  /*4840*/  LEA R8, R10.reuse, UR21, 0x3 ;  /* 0x000000150a087c11 */ /* 0x040fe4000f8e18ff */
[----:B------:R-:W-:Y:S02]  /*4850*/  SHF.L.U32 R5, R9, 0x1f, RZ ;  /* 0x0000001f09057819 */ /* 0x000fe400000006ff */
[----:B------:R-:W-:Y:S02]  /*4860*/  LEA R6, R10, UR21, 0x4 ;  /* 0x000000150a067c11 */ /* 0x000fe4000f8e20ff */
[----:B-1----:R-:W1:Y:S02]  /*4870*/  SYNCS.PHASECHK.TRANS64.TRYWAIT P0, [R8+URZ+0x140], R5 ;  /* 0x00014005080075a7 */ /* 0x002e6400080011ff */
[----:B-1----:R-:W-:Y:S05]  /*4880*/  @!P0 BRA `(.L_x_89) ;  /* 0x0000004000ec8947 */ /* 0x002fea0003800000 */
.L_x_179:
[----:B-1----:R-:W1:Y:S01]  /*4890*/  LDS.128 R4, [R6+0x1d0] ;  /* 0x0001d00006047984 */ /* 0x002e620000000c00 */
[----:B------:R-:W-:Y:S01]  /*48a0*/  UISETP.GE.AND UP0, UPT, UR42, 0x1, UPT ;  /* 0x000000012a00788c */ /* 0x000fe2000bf06270 */
[----:B------:R-:W-:Y:S01]  /*48b0*/  @!PT LDS RZ, [RZ] ;  /* 0x00000000fffff984 */ /* 0x000fe20000000800 */
[----:B------:R-:W-:Y:S01]  /*48c0*/  @!PT LDS RZ, [RZ] ;  /* 0x00000000fffff984 */ /* 0x000fe20000000800 */
[----:B------:R-:W-:Y:S01]  /*48d0*/  @!PT LDS RZ, [RZ] ;  /* 0x00000000fffff984 */ /* 0x000fe20000000800 */
[----:B------:R-:W-:Y:S01]  /*48e0*/  @!PT LDS RZ, [RZ] ;  /* 0x00000000fffff984 */ /* 0x000fe20000000800 */
[----:B------:R2:W-:Y:S06]  /*48f0*/  MEMBAR.ALL.CTA ;  /* 0x0000000000007992 */ /* 0x0005ec0000008000 */
[----:B--2---:R-:W2:Y:S01]  /*4900*/  FENCE.VIEW.ASYNC.S ;  /* 0x00000000000073c6 */ /* 0x004ea20000000000 */
[----:B-1----:R-:W-:Y:S11]  /*4910*/  LOP3.LUT P0, RZ, R6, 0x1, RZ, 0xc0, !PT ;  /* 0x0000000106ff7812 */ /* 0x002ff6000780c0ff */
[----:B------:R-:W-:Y:S02]  /*4920*/  @!UPT UIADD3 URZ, UPT, UPT, URZ, URZ, URZ ;  /* 0x000000fffffff290 */ /* 0x000fe4000fffe0ff */
[----:B--2---:R-:W-:Y:S01]  /*4930*/  VOTEU.ANY UP2, P0 ;  /* 0x0000000000ff7886 */ /* 0x004fe20000040100 */
[----:B------:R-:W-:Y:S11]  /*4940*/  PLOP3.LUT P0, PT, PT, PT, UP2, 0x80, 0x8 ;  /* 0x000000000008781c */ /* 0x000ff60003f0f028 */
[----:B------:R-:W-:Y:S02]  /*4950*/  @!UPT UIADD3 URZ, UPT, UPT, URZ, URZ, URZ ;  /* 0x000000fffffff290 */ /* 0x000fe4000fffe0ff */
[----:B------:R-:W-:Y:S02]  /*4960*/  @P0 SHF.R.U32.HI R0, RZ, 0x10, R5 ;  /* 0x00000010ff000819 */ /* 0x000fe40000011605 */
[----:B------:R-:W-:Y:S02]  /*4970*/  @P0 MOV R2, R4 ;  /* 0x0000000400020202 */ /* 0x000fe40000000f00 */
[----:B------:R-:W-:Y:S01]  /*4980*/  @P0 R2UR UR4, R0 ;  /* 0x00000000000402ca */ /* 0x000fe200000e0000 */
[----:B------:R-:W-:Y:S01]  /*4990*/  VIADD R0, R8, 0x150 ;  /* 0x0000015008007836 */ /* 0x000fe20000000000 */
[----:B------:R-:W-:Y:S02]  /*49a0*/  @P0 LOP3.LUT R4, R5, 0xffff, RZ, 0xc0, !PT ;  /* 0x0000ffff05040812 */ /* 0x000fe400078ec0ff */
[----:B------:R-:W-:Y:S02]  /*49b0*/  @P0 R2UR UR6, R2 ;  /* 0x00000000020602ca */ /* 0x000fe400000e0000 */
[----:B------:R-:W-:Y:S02]  /*49c0*/  PRMT R0, RZ, 0x654, R0 ;  /* 0x00000654ff007816 */ /* 0x000fe40000000000 */
[----:B------:R-:W-:Y:S02]  /*49d0*/  @P0 R2UR UR5, R4 ;  /* 0x00000000040502ca */ /* 0x000fe400000e0000 */
[----:B------:R1:W-:Y:S03]  /*49e0*/  SYNCS.ARRIVE.TRANS64.RED.A1T0 RZ, [R0+URZ], RZ ;  /* 0x000000ff00ff79a7 */ /* 0x0003e600081004ff */
[----:B------:R-:W-:Y:S04]  /*49f0*/  @UP2 UMOV UR26, UR4 ;  /* 0x00000004001a2c82 */ /* 0x000fe80008000000 */
[----:B------:R-:W-:Y:S04]  /*4a00*/  @UP2 UMOV UR14, UR6 ;  /* 0x00000006000e2c82 */ /* 0x000fe80008000000 */
[----:B------:R-:W-:Y:S01]  /*4a10*/  @UP2 UMOV UR13, UR5 ;  /* 0x00000005000d2c82 */ /* 0x000fe20008000000 */
[----:B------:R-:W-:Y:S05]  /*4a20*/  BRA.U !UP0, `(.L_x_90) ;  /* 0x0000000108c07547 */ /* 0x000fea000b800000 */
[----:B------:R-:W-:Y:S02]  /*4a30*/  UIMAD.WIDE.U32 UR8, UR13, UR35, URZ ;  /* 0x000000230d0872a5 */ /* 0x000fe4000f8e00ff */
[----:B------:R-:W-:Y:S02]  /*4a40*/  UP2UR UR12, UPR, URZ, 0x4 ;  /* 0x00000004ff0c7883 */ /* 0x000fe40008000000 */
[----:B------:R-:W-:Y:S02]  /*4a50*/  UISETP.NE.AND UP2, UPT, UR34, 0x1, UPT ;  /* 0x000000012200788c */ /* 0x000fe4000bf45270 */
[----:B------:R-:W-:Y:S02]  /*4a60*/  UIMAD.WIDE.U32 UR10, UR14, UR32, URZ ;  /* 0x000000200e0a72a5 */ /* 0x000fe4000f8e00ff */
[----:B------:R-:W-:Y:S02]  /*4a70*/  USEL UR4, UR27, UR40, !UP2 ;  /* 0x000000281b047287 */ /* 0x000fe4000d000000 */
[----:B------:R-:W-:Y:S02]  /*4a80*/  UISETP.NE.AND UP0, UPT, UR15, 0x1, UPT ;  /* 0x000000010f00788c */ /* 0x000fe4000bf05270 */
[----:B------:R-:W-:Y:S02]  /*4a90*/  UP2UR UR16, UPR, URZ, 0x2 ;  /* 0x00000002ff107883 */ /* 0x000fe40008000000 */
[----:B------:R-:W-:Y:S02]  /*4aa0*/  UISETP.NE.AND UP1, UPT, UR42, 0x1, UPT ;  /* 0x000000012a00788c */ /* 0x000fe4000bf25270 */
[----:B---3--:R-:W-:Y:S02]  /*4ab0*/  UIMAD.WIDE.U32 UR18, UR4, UR22, URZ ;  /* 0x00000016041272a5 */ /* 0x008fe4000f8e00ff */
[----:B------:R-:W-:Y:S01]  /*4ac0*/  USEL UR7, UR31, UR41, !UP0 ;  /* 0x000000291f077287 */ /* 0x000fe2000c000000 */
[----:B------:R-:W-:Y:S02]  /*4ad0*/  UMOV UR5, UR9 ;  /* 0x0000000900057c82 */ /* 0x000fe40008000000 */
[----:B------:R-:W-:Y:S02]  /*4ae0*/  USHF.R.U32.HI UR6, URZ, UR43, UR5 ;  /* 0x0000002bff067299 */ /* 0x000fe40008011605 */
[----:B------:R-:W-:Y:S02]  /*4af0*/  UIMAD.WIDE.U32 UR24, UR7, UR22, URZ ;  /* 0x00000016071872a5 */ /* 0x000fe4000f8e00ff */
[----:B------:R-:W-:Y:S02]  /*4b00*/  USEL UR6, UR13, UR6, !UP2 ;  /* 0x000000060d067287 */ /* 0x000fe4000d000000 */
[----:B------:R-:W-:Y:S01]  /*4b10*/  UISETP.NE.AND UP2, UPT, UR12, URZ, UPT ;  /* 0x000000ff0c00728c */ /* 0x000fe2000bf45270 */
[----:B------:R-:W-:Y:S01]  /*4b20*/  UMOV UR5, UR11 ;  /* 0x0000000b00057c82 */ /* 0x000fe20008000000 */
[----:B------:R-:W-:Y:S02]  /*4b30*/  UIMAD.WIDE.U32 UR10, UR6, UR22, URZ ;  /* 0x00000016060a72a5 */ /* 0x000fe4000f8e00ff */
[----:B------:R-:W-:Y:S03]  /*4b40*/  USHF.R.U32.HI UR8, URZ, UR33, UR5 ;  /* 0x00000021ff087299 */ /* 0x000fe60008011605 */
[----:B------:R-:W-:Y:S02]  /*4b50*/  UMOV UR5, UR19 ;  /* 0x0000001300057c82 */ /* 0x000fe40008000000 */
[----:B------:R-:W-:Y:S03]  /*4b60*/  @UP1 USHF.R.U32.HI UR4, URZ, UR23, UR5 ;  /* 0x00000017ff041299 */ /* 0x000fe60008011605 */
[----:B------:R-:W-:Y:S01]  /*4b70*/  UMOV UR5, UR25 ;  /* 0x0000001900057c82 */ /* 0x000fe20008000000 */
[----:B------:R-:W-:Y:S02]  /*4b80*/  UIMAD UR4, UR42, UR4, URZ ;  /* 0x000000042a0472a4 */ /* 0x000fe4000f8e02ff */
[----:B------:R-:W-:Y:S02]  /*4b90*/  @UP1 USHF.R.U32.HI UR7, URZ, UR23, UR5 ;  /* 0x00000017ff071299 */ /* 0x000fe40008011605 */
[----:B------:R-:W-:Y:S02]  /*4ba0*/  USEL UR5, UR14, UR8, !UP0 ;  /* 0x000000080e057287 */ /* 0x000fe4000c000000 */
[----:B------:R-:W-:Y:S02]  /*4bb0*/  UIMAD UR8, UR42, UR7, URZ ;  /* 0x000000072a0872a4 */ /* 0x000fe4000f8e02ff */
[----:B------:R-:W-:Y:S03]  /*4bc0*/  UISETP.GE.AND UP0, UPT, UR6, UR4, UPT ;  /* 0x000000040600728c */ /* 0x000fe6000bf06270 */
[----:B------:R-:W-:Y:S01]  /*4bd0*/  UMOV UR4, UR11 ;  /* 0x0000000b00047c82 */ /* 0x000fe20008000000 */
[----:B------:R-:W-:Y:S02]  /*4be0*/  UISETP.GE.OR UP0, UPT, UR5, UR8, UP0 ;  /* 0x000000080500728c */ /* 0x000fe40008706670 */
[----:B------:R-:W-:Y:S02]  /*4bf0*/  USHF.R.U32.HI UR4, URZ, UR23, UR4 ;  /* 0x00000017ff047299 */ /* 0x000fe40008011604 */
[----:B------:R-:W-:Y:S02]  /*4c00*/  UIMAD.WIDE.U32 UR8, UR5, UR22, URZ ;  /* 0x00000016050872a5 */ /* 0x000fe4000f8e00ff */
[----:B------:R-:W-:Y:S04]  /*4c10*/  USEL UR10, UR6, UR4, !UP1 ;  /* 0x00000004060a7287 */ /* 0x000fe8000c800000 */
[----:B------:R-:W-:Y:S01]  /*4c20*/  UIADD3 UR11, UPT, UPT, -UR10, URZ, URZ ;  /* 0x000000ff0a0b7290 */ /* 0x000fe2000fffe1ff */
[----:B------:R-:W-:Y:S02]  /*4c30*/  @!UP0 UMOV UR4, UR9 ;  /* 0x0000000900048c82 */ /* 0x000fe40008000000 */
[----:B------:R-:W-:Y:S02]  /*4c40*/  @!UP0 USHF.R.U32.HI UR4, URZ, UR23, UR4 ;  /* 0x00000017ff048299 */ /* 0x000fe40008011604 */
[----:B------:R-:W-:Y:S02]  /*4c50*/  UIMAD UR8, UR42, UR11, UR6 ;  /* 0x0000000b2a0872a4 */ /* 0x000fe4000f8e0206 */
[----:B------:R-:W-:Y:S02]  /*4c60*/  @!UP0 USEL UR4, UR5, UR4, !UP1 ;  /* 0x0000000405048287 */ /* 0x000fe4000c800000 */
[----:B------:R-:W-:Y:S02]  /*4c70*/  UISETP.NE.AND UP1, UPT, UR16, URZ, UPT ;  /* 0x000000ff1000728c */ /* 0x000fe4000bf25270 */
[----:B------:R-:W-:Y:S02]  /*4c80*/  @!UP0 UIMAD UR8, UR7, UR8, UR4 ;  /* 0x00000008070882a4 */ /* 0x000fe4000f8e0204 */
[----:B------:R-:W-:Y:S02]  /*4c90*/  @!UP0 UIADD3 UR9, UPT, UPT, UR10, -UR4, URZ ;  /* 0x800000040a098290 */ /* 0x000fe4000fffe0ff */
[----:B------:R-:W-:Y:S02]  /*4ca0*/  UIADD3 UR4, UPT, UPT, -UR5, URZ, URZ ;  /* 0x000000ff05047290 */ /* 0x000fe4000fffe1ff */
[----:B------:R-:W-:Y:S02]  /*4cb0*/  UIADD3 UR7, UPT, UPT, -UR6, URZ, URZ ;  /* 0x000000ff06077290 */ /* 0x000fe4000fffe1ff */
[----:B------:R-:W-:Y:S02]  /*4cc0*/  @!UP0 UIMAD UR6, UR9, UR42, UR5 ;  /* 0x0000002a090682a4 */ /* 0x000fe4000f8e0205 */
[----:B------:R-:W-:Y:S02]  /*4cd0*/  UIMAD UR14, UR15, UR4, UR14 ;  /* 0x000000040f0e72a4 */ /* 0x000fe4000f8e020e */
[----:B------:R-:W-:Y:S01]  /*4ce0*/  UIMAD UR13, UR34, UR7, UR13 ;  /* 0x00000007220d72a4 */ /* 0x000fe2000f8e020d */
[----:B------:R-:W-:Y:S02]  /*4cf0*/  @!UP0 UMOV UR5, UR8 ;  /* 0x0000000800058c82 */ /* 0x000fe40008000000 */
[----:B------:R-:W-:Y:S02]  /*4d00*/  UIMAD UR14, UR5, UR15, UR14 ;  /* 0x0000000f050e72a4 */ /* 0x000fe4000f8e020e */
[----:B------:R-:W-:Y:S11]  /*4d10*/  UIMAD UR13, UR6, UR34, UR13 ;  /* 0x00000022060d72a4 */ /* 0x000ff6000f8e020d */
[----:B------:R-:W-:Y:S01]  /*4d20*/  @!UPT UIADD3 URZ, UPT, UPT, URZ, URZ, URZ ;  /* 0x000000fffffff290 */ /* 0x000fe2000fffe0ff */
.L_x_90:
[----:B------:R-:W2:Y:S01]  /*4d30*/  @!UP3 LDCU.128 UR8, c[0x0][0xb10] ;  /* 0x00016200ff08b7ac */ /* 0x000ea20008000c00 */
[----:B------:R-:W-:Y:S02]  /*4d40*/  ISETP.NE.U32.AND P0, PT, RZ, UR28, PT ;  /* 0x0000001cff007c0c */ /* 0x000fe4000bf05070 */
[----:B------:R-:W-:Y:S02]  /*4d50*/  SHF.L.U32 R4, R11, 0x1f, RZ ;  /* 0x0000001f0b047819 */ /* 0x000fe400000006ff */
[----:B------:R-:W-:Y:S01]  /*4d60*/  ISETP.NE.AND.EX P0, PT, RZ, UR29, PT, P0 ;  /* 0x0000001dff007c0c */ /* 0x000fe2000bf05300 */
[----:B------:R-:W4:Y:S01]  /*4d70*/  @!UP3 LDCU UR5, c[0x0][0xb0c] ;  /* 0x00016180ff05b7ac */ /* 0x000f220008000800 */
[----:B------:R-:W-:Y:S02]  /*4d80*/  USHF.L.U32 UR19, UR20, 0x6, URZ ;  /* 0x0000000614137899 */ /* 0x000fe400080006ff */
[----:B------:R-:W-:Y:S02]  /*4d90*/  USHF.L.U32 UR18, UR30, 0x7, URZ ;  /* 0x000000071e127899 */ /* 0x000fe400080006ff */
[----:B--2---:R-:W-:Y:S07]  /*4da0*/  UIMAD.WIDE.U32 UR6, UR14, UR8, URZ ;  /* 0x000000080e0672a5 */ /* 0x004fee000f8e00ff */
[----:B------:R-:W-:Y:S01]  /*4db0*/  @!UP3 UMOV UR4, UR7 ;  /* 0x000000070004bc82 */ /* 0x000fe20008000000 */
[----:B----4-:R-:W-:Y:S02]  /*4dc0*/  @!UP3 UISETP.NE.AND UP0, UPT, UR5, 0x1, UPT ;  /* 0x000000010500b88c */ /* 0x010fe4000bf05270 */
[----:B------:R-:W-:Y:S02]  /*4dd0*/  @!UP3 USHF.R.U32.HI UR4, URZ, UR9, UR4 ;  /* 0x00000009ff04b299 */ /* 0x000fe40008011604 */
[----:B------:R-:W-:Y:S02]  /*4de0*/  UIMAD.WIDE.U32 UR6, UR13, UR11, URZ ;  /* 0x0000000b0d0672a5 */ /* 0x000fe4000f8e00ff */
[----:B------:R-:W-:Y:S02]  /*4df0*/  @!UP3 USEL UR8, UR14, UR4, !UP0 ;  /* 0x000000040e08b287 */ /* 0x000fe4000c000000 */
[----:B------:R-:W-:Y:S03]  /*4e00*/  @!UP3 UISETP.NE.AND UP0, UPT, UR10, 0x1, UPT ;  /* 0x000000010a00b88c */ /* 0x000fe6000bf05270 */
[----:B------:R-:W-:Y:S02]  /*4e10*/  @!UP3 UMOV UR6, UR7 ;  /* 0x000000070006bc82 */ /* 0x000fe40008000000 */
[----:B------:R-:W2:Y:S02]  /*4e20*/  @!UP3 LDCU UR4, c[0x0][0xb20] ;  /* 0x00016400ff04b7ac */ /* 0x000ea40008000800 */
[----:B--2---:R-:W-:Y:S04]  /*4e30*/  @!UP3 USHF.R.U32.HI UR6, URZ, UR4, UR6 ;  /* 0x00000004ff06b299 */ /* 0x004fe80008011606 */
[----:B------:R-:W-:Y:S04]  /*4e40*/  @!UP3 USEL UR6, UR13, UR6, !UP0 ;  /* 0x000000060d06b287 */ /* 0x000fe8000c000000 */
[----:B------:R-:W-:Y:S02]  /*4e50*/  @!UP3 UIADD3 UR4, UPT, UPT, -UR8, UR6, URZ ;  /* 0x000000060804b290 */ /* 0x000fe4000fffe1ff */
[----:B------:R-:W-:Y:S02]  /*4e60*/  @!UP3 UIADD3 UR6, UPT, UPT, UR8, -UR6, URZ ;  /* 0x800000060806b290 */ /* 0x000fe4000fffe0ff */
[----:B------:R-:W-:Y:S02]  /*4e70*/  @!UP3 UIMAD UR14, UR4, UR5, UR14 ;  /* 0x00000005040eb2a4 */ /* 0x000fe4000f8e020e */
[----:B------:R-:W-:Y:S01]  /*4e80*/  @!UP3 UIMAD UR13, UR6, UR10, UR13 ;  /* 0x0000000a060db2a4 */ /* 0x000fe2000f8e020d */
[----:B------:R-:W-:Y:S11]  /*4e90*/  BRA.U UP4, `(.L_x_91) ;  /* 0x0000000104107547 */ /* 0x000ff6000b800000 */
[----:B-1----:R-:W-:Y:S04]  /*4ea0*/  MOV R0, UR37 ;  /* 0x0000002500007c02 */ /* 0x002fe80008000f00 */
[----:B------:R-:W-:Y:S04]  /*4eb0*/  SHF.L.U32 R5, R0, 0x1f, RZ ;  /* 0x0000001f00057819 */ /* 0x000fe800000006ff */
[----:B------:R-:W1:Y:S02]  /*4ec0*/  SYNCS.PHASECHK.TRANS64.TRYWAIT P1, [UR21+0x138], R5 ;  /* 0x00013805ff0075a7 */ /* 0x000e640008021115 */
[----:B-1----:R-:W-:Y:S05]  /*4ed0*/  @!P1 BRA `(.L_x_92) ;  /* 0x0000003c006c9947 */ /* 0x002fea0003800000 */
.L_x_91:
[----:B------:R-:W-:Y:S05]  /*4ee0*/  BRA.U !UP6, `(.L_x_93) ;  /* 0x000000010e387547 */ /* 0x000fea000b800000 */
[----:B------:R-:W-:Y:S01]  /*4ef0*/  UPLOP3.LUT UP1, UPT, UPT, UPT, UP5, 0x80, 0x8 ;  /* 0x000000000008789c */ /* 0x000fe20003f2f050 */
[----:B-1----:R-:W-:Y:S01]  /*4f00*/  HFMA2 R0, -RZ, RZ, 0, 5.9604644775390625e-08 ;  /* 0x00000001ff007431 */ /* 0x002fe200000001ff */
[----:B------:R-:W1:Y:S01]  /*4f10*/  LDCU.64 UR8, c[0x0][0x358] ;  /* 0x00006b00ff0877ac */ /* 0x000e620008000a00 */
[----:B------:R-:W-:Y:S03]  /*4f20*/  IMAD.MOV.U32 R84, RZ, RZ, 0x1 ;  /* 0x00000001ff547424 */ /* 0x000fe600078e00ff */
[----:B------:R-:W-:Y:S05]  /*4f30*/  PLOP3.LUT P1, PT, PT, PT, UP1, 0x80, 0x8 ;  /* 0x000000000008781c */ /* 0x000fea0003f2f018 */
[----:B------:R-:W2:Y:S01]  /*4f40*/  @UP1 LDCU.64 UR4, c[0x0][0x888] ;  /* 0x00011100ff0417ac */ /* 0x000ea20008000a00 */
[----:B------:R-:W-:Y:S07]  /*4f50*/  @UP1 UIMAD UR6, UR36, UR28, URZ ;  /* 0x0000001c240612a4 */ /* 0x000fee000f8e02ff */
[----:B------:R-:W-:Y:S01]  /*4f60*/  @!P1 PRMT R84, R0, 0x7610, R84 ;  /* 0x0000761000549816 */ /* 0x000fe20000000054 */
[----:B--2---:R-:W-:Y:S06]  /*4f70*/  @UP1 UIMAD.WIDE UR4, UR6, 0x4, UR4 ;  /* 0x00000004060418a5 */ /* 0x004fec000f8e0204 */
[----:B------:R-:W-:Y:S01]  /*4f80*/  IMAD.U32 R6, RZ, RZ, UR4 ;  /* 0x00000004ff067e24 */ /* 0x000fe2000f8e00ff */
[----:B------:R-:W-:Y:S04]  /*4f90*/  MOV R7, UR5 ;  /* 0x0000000500077c02 */ /* 0x000fe80008000f00 */
[----:B------:R-:W2:Y:S01]  /*4fa0*/  @!UP1 LDCU UR4, c[0x0][0x880] ;  /* 0x00011000ff0497ac */ /* 0x000ea20008000800 */
[----:B-1---5:R4:W5:Y:S02]  /*4fb0*/  @P1 LDG.E R41, desc[UR8][R6.64] ;  /* 0x0000000806291981 */ /* 0x022964000c1e1900 */
[----:B--2-4-:R-:W-:Y:S07]  /*4fc0*/  @!P1 IMAD.U32 R41, RZ, RZ, UR4 ;  /* 0x00000004ff299e24 */ /* 0x014fee000f8e00ff */
.L_x_93:
[----:B-----5:R-:W-:Y:S01]  /*4fd0*/  @!P0 FSETP.EQ.AND P2, PT, R41, RZ, PT ;  /* 0x000000ff2900820b */ /* 0x020fe20003f42000 */
[----:B------:R-:W-:Y:S01]  /*4fe0*/  @!UPT UIADD3 URZ, UPT, UPT, URZ, URZ, URZ ;  /* 0x000000fffffff290 */ /* 0x000fe2000fffe0ff */
[----:B------:R-:W-:Y:S11]  /*4ff0*/  @!P0 BRA `(.L_x_94) ;  /* 0x0000000000148947 */ /* 0x000ff60003800000 */
[----:B------:R-:W-:Y:S02]  /*5000*/  LOP3.LUT P0, RZ, R84, 0xff, RZ, 0xc0, !PT ;  /* 0x000000ff54ff7812 */ /* 0x000fe4000780c0ff */
[----:B------:R-:W-:Y:S04]  /*5010*/  PLOP3.LUT P2, PT, PT, PT, UP1, 0x80, 0x8 ;  /* 0x000000000008781c */ /* 0x000fe80003f4f018 */
[----:B------:R-:W-:Y:S07]  /*5020*/  PLOP3.LUT P2, PT, P2, PT, PT, 0x8, 0x80 ;  /* 0x000000000080781c */ /* 0x000fee000174e170 */
[----:B------:R-:W-:Y:S11]  /*5030*/  @P0 FSETP.EQ.AND P2, PT, R41, RZ, PT ;  /* 0x000000ff2900020b */ /* 0x000ff60003f42000 */
[----:B------:R-:W-:Y:S02]  /*5040*/  @!UPT UIADD3 URZ, UPT, UPT, URZ, URZ, URZ ;  /* 0x000000fffffff290 */ /* 0x000fe4000fffe0ff */
.L_x_94:
[----:B------:R-:W2:Y:S01]  /*5050*/  SYNCS.PHASECHK.TRANS64.TRYWAIT P0, [UR21+0x120], R4 ;  /* 0x00012004ff0075a7 */ /* 0x000ea20008001115 */
[----:B------:R-:W-:Y:S04]  /*5060*/  ELECT P1, URZ, PT ;  /* 0x0000000000ff782f */ /* 0x000fe80003820000 */
[----:B------:R-:W-:Y:S01]  /*5070*/  PLOP3.LUT P1, PT, P2, P1, PT, 0xf2, 0x2f ;  /* 0x00000000002f781c */ /* 0x000fe20001723e72 */
[----:B------:R-:W-:Y:S01]  /*5080*/  @!UPT UIADD3 URZ, UPT, UPT, URZ, URZ, URZ ;  /* 0x000000fffffff290 */ /* 0x000fe2000fffe0ff */
[----:B--2---:R-:W-:Y:S11]  /*5090*/  @!P0 BRA `(.L_x_95) ;  /* 0x0000003c00148947 */ /* 0x004ff60003800000 */
.L_x_182:
[----:B------:R-:W-:Y:S01]  /*50a0*/  @!P1 IADD3 R2, P0, PT, R12, 0x580, RZ ;  /* 0x000005800c029810 */ /* 0x000fe20007f1e0ff */
[----:B------:R-:W-:Y:S01]  /*50b0*/  VOTEU.ALL UP0, P1 ;  /* 0x0000000000ff7886 */ /* 0x000fe20000800000 */
[----:B------:R-:W-:Y:S01]  /*50c0*/  UMOV UR6, 0x0 ;  /* 0x0000000000067882 */ /* 0x000fe20000000000 */
[----:B------:R-:W-:Y:S01]  /*50d0*/  UMOV UR7, 0x10000000 ;  /* 0x1000000000077882 */ /* 0x000fe20000000000 */
[----:B------:R-:W-:Y:S01]  /*50e0*/  @!P1 R2UR UR5, R2 ;  /* 0x00000000020592ca */ /* 0x000fe200000e0000 */
[----:B-1----:R-:W-:Y:S01]  /*50f0*/  @!P1 IMAD.X R0, RZ, RZ, R13, P0 ;  /* 0x000000ffff009224 */ /* 0x002fe200000e060d */
[----:B------:R-:W-:Y:S01]  /*5100*/  @!UP0 UIADD3 UR16, UPT, UPT, UR21, 0x200, URZ ;  /* 0x0000020015108890 */ /* 0x000fe2000fffe0ff */
[----:B------:R-:W-:Y:S01]  /*5110*/  VIADD R10, R10, 0x1 ;  /* 0x000000010a0a7836 */ /* 0x000fe20000000000 */
[----:B------:R-:W-:Y:S01]  /*5120*/  VOTEU.ALL UP0, P1 ;  /* 0x0000000000ff7886 */ /* 0x000fe20000800000 */
[----:B------:R-:W-:Y:S01]  /*5130*/  UMOV UR20, UR36 ;  /* 0x0000002400147c82 */ /* 0x000fe20008000000 */
[----:B------:R-:W-:Y:S01]  /*5140*/  @!P1 R2UR UR4, R0 ;  /* 0x00000000000492ca */ /* 0x000fe200000e0000 */
[----:B------:R-:W-:Y:S06]  /*5150*/  @!P1 IMAD.MOV.U32 R0, RZ, RZ, 0x1000 ;  /* 0x00001000ff009424 */ /* 0x000fec00078e00ff */
[----:B------:R-:W-:Y:S06]  /*5160*/  IMAD.U32 R6, RZ, RZ, UR5 ;  /* 0x00000005ff067e24 */ /* 0x000fec000f8e00ff */
[----:B------:R-:W-:Y:S01]  /*5170*/  IMAD.U32 R7, RZ, RZ, UR4 ;  /* 0x00000004ff077e24 */ /* 0x000fe2000f8e00ff */
[----:B------:R-:W-:Y:S04]  /*5180*/  @!P1 R2UR UR4, R6 ;  /* 0x00000000060492ca */ /* 0x000fe800000e0000 */
[----:B------:R-:W-:Y:S11]  /*5190*/  @!P1 R2UR UR5, R7 ;  /* 0x00000000070592ca */ /* 0x000ff600000e0000 */
[----:B------:R-:W-:Y:S02]  /*51a0*/  @!UPT UIADD3 URZ, UPT, UPT, URZ, URZ, URZ ;  /* 0x000000fffffff290 */ /* 0x000fe4000fffe0ff */
[----:B------:R1:W-:Y:S01]  /*51b0*/  @!UP0 UTMALDG.3D [UR16], [UR4], desc[UR6] ;  /* 0x00000610040085b4 */ /* 0x0003e20008011000 */
[----:B------:R1:W-:Y:S01]  /*51c0*/  @!P1 SYNCS.ARRIVE.TRANS64.RED.A0TR RZ, [UR21+0x110], R0 ;  /* 0x00011000ffff99a7 */ /* 0x0003e20008300415 */
[----:B------:R-:W-:Y:S01]  /*51d0*/  SYNCS.ARRIVE.TRANS64.RED.A1T0 RZ, [UR39], RZ ;  /* 0x000000ffffff79a7 */ /* 0x000fe20008100427 */
[----:B------:R-:W2:Y:S02]  /*51e0*/  SYNCS.PHASECHK.TRANS64.TRYWAIT P0, [UR21+0x128], R4 ;  /* 0x00012804ff0075a7 */ /* 0x000ea40008001115 */
[----:B-12---:R-:W-:Y:S05]  /*51f0*/  @!P0 BRA `(.L_x_96) ;  /* 0x0000003800d48947 */ /* 0x006fea0003800000 */
.L_x_184:
[----:B------:R-:W-:Y:S01]  /*5200*/  @!P1 IADD3 R2, P0, PT, R12, 0x580, RZ ;  /* 0x000005800c029810 */ /* 0x000fe20007f1e0ff */
[----:B------:R-:W-:Y:S01]  /*5210*/  VOTEU.ALL UP0, P1 ;  /* 0x0000000000ff7886 */ /* 0x000fe20000800000 */
[----:B------:R-:W-:Y:S01]  /*5220*/  UMOV UR6, 0x0 ;  /* 0x0000000000067882 */ /* 0x000fe20000000000 */
[----:B------:R-:W-:Y:S01]  /*5230*/  UMOV UR7, 0x10000000 ;  /* 0x1000000000077882 */ /* 0x000fe20000000000 */
[----:B------:R-:W-:Y:S01]  /*5240*/  @!P1 R2UR UR5, R2 ;  /* 0x00000000020592ca */ /* 0x000fe200000e0000 */
[----:B------:R-:W-:Y:S01]  /*5250*/  @!P1 IMAD.X R0, RZ, RZ, R13, P0 ;  /* 0x000000ffff009224 */ /* 0x000fe200000e060d */
[----:B------:R-:W-:Y:S01]  /*5260*/  @!UP0 UIADD3 UR10, UPT, UPT, UR18, 0x40, URZ ;  /* 0x00000040120a8890 */ /* 0x000fe2000fffe0ff */
[----:B------:R-:W-:Y:S01]  /*5270*/  ISETP.NE.AND P0, PT, R10, 0x2, PT ;  /* 0x000000020a00780c */ /* 0x000fe20003f05270 */
[----:B------:R-:W-:Y:S01]  /*5280*/  @!UP0 UIADD3 UR8, UPT, UPT, UR21, 0x1200, URZ ;  /* 0x0000120015088890 */ /* 0x000fe2000fffe0ff */
[----:B------:R-:W-:Y:S01]  /*5290*/  LOP3.LUT R11, R11, 0x1, RZ, 0x3c, !PT ;  /* 0x000000010b0b7812 */ /* 0x000fe200078e3cff */
[----:B------:R-:W-:Y:S01]  /*52a0*/  @!UP0 UIADD3 UR9, UPT, UPT, UR21, 0x118, URZ ;  /* 0x0000011815098890 */ /* 0x000fe2000fffe0ff */
[----:B------:R-:W-:Y:S01]  /*52b0*/  @!P1 R2UR UR4, R0 ;  /* 0x00000000000492ca */ /* 0x000fe200000e0000 */
[----:B------:R-:W-:Y:S01]  /*52c0*/  VOTEU.ALL UP0, P1 ;  /* 0x0000000000ff7886 */ /* 0x000fe20000800000 */
[----:B------:R-:W-:Y:S01]  /*52d0*/  UMOV UR11, UR19 ;  /* 0x00000013000b7c82 */ /* 0x000fe20008000000 */
[----:B------:R-:W-:Y:S01]  /*52e0*/  UMOV UR12, UR36 ;  /* 0x00000024000c7c82 */ /* 0x000fe20008000000 */
[----:B------:R-:W-:Y:S01]  /*52f0*/  SEL R0, RZ, 0x1, P0 ;  /* 0x00000001ff007807 */ /* 0x000fe20000000000 */
[----:B------:R-:W-:Y:S01]  /*5300*/  UIADD3 UR30, UPT, UPT, UR13, UR59, URZ ;  /* 0x0000003b0d1e7290 */ /* 0x000fe2000fffe0ff */
[----:B-1----:R-:W-:Y:S01]  /*5310*/  IMAD.U32 R4, RZ, RZ, UR5 ;  /* 0x00000005ff047e24 */ /* 0x002fe2000f8e00ff */
[----:B------:R-:W-:Y:S01]  /*5320*/  SEL R10, R10, RZ, P0 ;  /* 0x000000ff0a0a7207 */ /* 0x000fe20000000000 */
[----:B------:R-:W-:Y:S01]  /*5330*/  UIADD3 UR20, UPT, UPT, UR14, UR62, URZ ;  /* 0x0000003e0e147290 */ /* 0x000fe2000fffe0ff */
[----:B------:R-:W-:Y:S01]  /*5340*/  LOP3.LUT R9, R9, R0, RZ, 0x3c, !PT ;  /* 0x0000000009097212 */ /* 0x000fe200078e3cff */
[----:B------:R-:W-:Y:S01]  /*5350*/  UMOV UR36, UR26 ;  /* 0x0000001a00247c82 */ /* 0x000fe20008000000 */
[----:B------:R-:W-:Y:S02]  /*5360*/  UPLOP3.LUT UP4, UPT, UPT, UPT, UPT, 0x80, 0x8 ;  /* 0x000000000008789c */ /* 0x000fe40003f8f070 */
[----:B------:R-:W-:Y:S01]  /*5370*/  IMAD.U32 R5, RZ, RZ, UR4 ;  /* 0x00000004ff057e24 */ /* 0x000fe2000f8e00ff */
[----:B------:R-:W-:Y:S04]  /*5380*/  @!P1 R2UR UR4, R4 ;  /* 0x00000000040492ca */ /* 0x000fe800000e0000 */
[----:B------:R-:W-:Y:S11]  /*5390*/  @!P1 R2UR UR5, R5 ;  /* 0x00000000050592ca */ /* 0x000ff600000e0000 */
[----:B------:R-:W-:Y:S02]  /*53a0*/  @!UPT UIADD3 URZ, UPT, UPT, URZ, URZ, URZ ;  /* 0x000000fffffff290 */ /* 0x000fe4000fffe0ff */
[----:B------:R1:W-:Y:S01]  /*53b0*/  @!UP0 UTMALDG.3D [UR8], [UR4], desc[UR6] ;  /* 0x00000608040085b4 */ /* 0x0003e20008011000 */
[----:B------:R1:W-:Y:S01]  /*53c0*/  @!P1 SYNCS.ARRIVE.TRANS64.RED.A0TR RZ, [UR21+0x118], R3 ;  /* 0x00011803ffff99a7 */ /* 0x0003e20008300415 */
[----:B------:R-:W-:Y:S01]  /*53d0*/  SYNCS.ARRIVE.TRANS64.RED.A1T0 RZ, [UR38], RZ ;  /* 0x000000ffffff79a7 */ /* 0x000fe20008100426 */
[----:B------:R-:W-:Y:S05]  /*53e0*/  BRA.U UP2, `(.L_x_97) ;  /* 0xfffffff502147547 */ /* 0x000fea000b83ffff */
[----:B-1----:R-:W-:-:S04]  /*53f0*/  SHF.L.U32 R3, R11, 0x1f, RZ ;  /* 0x0000001f0b037819 */ /* 0x002fc800000006ff */
[----:B------:R-:W1:Y:S02]  /*5400*/  SYNCS.PHASECHK.TRANS64.TRYWAIT P0, [UR21+0x120], R3 ;  /* 0x00012003ff0075a7 */ /* 0x000e640008001115 */
[----:B-1----:R-:W-:Y:S05]  /*5410*/  @!P0 BRA `(.L_x_98) ;  /* 0x0000003800648947 */ /* 0x002fea0003800000 */
.L_x_186:
[----:B-1----:R-:W-:-:S07]  /*5420*/  MOV R0, UR21 ;  /* 0x0000001500007c02 */ /* 0x002fce0008000f00 */
.L_x_99:
[----:B-1----:R-:W-:-:S04]  /*5430*/  SHF.L.U32 R3, R11, 0x1f, RZ ;  /* 0x0000001f0b037819 */ /* 0x002fc800000006ff */
[----:B------:R1:W2:Y:S03]  /*5440*/  SYNCS.PHASECHK.TRANS64.TRYWAIT P0, [R0+URZ+0x128], R3 ;  /* 0x00012803000075a7 */ /* 0x0002a600080011ff */
[----:B--2---:R-:W-:Y:S05]  /*5450*/  @!P0 NANOSLEEP.SYNCS 0x989680 ;  /* 0x009896800000895d */ /* 0x004fea0003900000 */
[----:B------:R-:W2:Y:S02]  /*5460*/  @!P0 SYNCS.PHASECHK.TRANS64 P0, [R0+URZ+0x128], R3 ;  /* 0x00012803000085a7 */ /* 0x000ea400080010ff */
[----:B--23--:R-:W-:Y:S05]  /*5470*/  @P0 EXIT ;  /* 0x000000000000094d */ /* 0x00cfea0003800000 */
[----:B------:R-:W-:Y:S05]  /*5480*/  BRA `(.L_x_99) ;  /* 0xfffffffc00e87947 */ /* 0x000fea000383ffff */
.L_x_88:
[----:B------:R-:W-:-:S06]  /*5490*/  UISETP.GE.AND UP0, UPT, UR18, 0x4, UPT ;  /* 0x000000041200788c */ /* 0x000fcc000bf06270 */
[----:B------:R-:W-:-:S13]  /*54a0*/  PLOP3.LUT P0, PT, PT, PT, UP0, 0x80, 0x8 ;  /* 0x000000000008781c */ /* 0x000fda0003f0f008 */
[----:B-1----:R-:W-:Y:S05]  /*54b0*/  @!P0 EXIT ;  /* 0x000000000000894d */ /* 0x002fea0003800000 */
[----:B------:R-:W1:Y:S08]  /*54c0*/  S2UR UR4, SR_CgaCtaId ;  /* 0x00000000000479c3 */ /* 0x000e700000008800 */
[----:B------:R-:W-:Y:S01]  /*54d0*/  BAR.SYNC.DEFER_BLOCKING 0x6, 0xa0 ;  /* 0x0182800000007b1d */ /* 0x000fe20000010000 */
[C---:B------:R-:W-:Y:S01]  /*54e0*/  IMAD.SHL.U32 R7, R93.reuse, 0x40, RZ ;  /* 0x000000405d077824 */ /* 0x040fe200078e00ff */
[C---:B------:R-:W-:Y:S01]  /*54f0*/  LOP3.LUT R95, R93.reuse, 0x60, RZ, 0xc0, !PT ;  /* 0x000000605d5f7812 */ /* 0x040fe200078ec0ff */
[----:B------:R-:W-:-:S02]  /*5500*/  IMAD.SHL.U32 R4, R93, 0x20, RZ ;  /* 0x000000205d047824 */ /* 0x000fc400078e00ff */
[----:B------:R-:W-:Y:S02]  /*5510*/  HFMA2 R36, -RZ, RZ, 0, 0 ;  /* 0x00000000ff247431 */ /* 0x000fe400000001ff */
[----:B------:R-:W-:Y:S01]  /*5520*/  IMAD.SHL.U32 R6, R93, 0x2, RZ ;  /* 0x000000025d067824 */ /* 0x000fe200078e00ff */
[----:B------:R-:W-:Y:S01]  /*5530*/  UMOV UR44, 0x400 ;  /* 0x00000400002c7882 */ /* 0x000fe20000000000 */
[----:B------:R-:W2:Y:S01]  /*5540*/  LDC.64 R82, c[0x0][0x8b0] ;  /* 0x00022c00ff527b82 */ /* 0x000ea20000000a00 */
[----:B------:R-:W-:Y:S01]  /*5550*/  LOP3.LUT R5, R7, 0x180, RZ, 0xc0, !PT ;  /* 0x0000018007057812 */ /* 0x000fe200078ec0ff */
[----:B------:R-:W-:Y:S01]  /*5560*/  IMAD.U32 R37, R93, 0x10000, RZ ;  /* 0x000100005d257824 */ /* 0x000fe200078e00ff */
[----:B------:R-:W-:Y:S01]  /*5570*/  LOP3.LUT R4, R4, 0xc00, RZ, 0xc0, !PT ;  /* 0x00000c0004047812 */ /* 0x000fe200078ec0ff */
[----:B------:R-:W-:Y:S01]  /*5580*/  IMAD.MOV.U32 R92, RZ, RZ, RZ ;  /* 0x000000ffff5c7224 */ /* 0x000fe200078e00ff */
[----:B------:R-:W-:Y:S01]  /*5590*/  LOP3.LUT R6, R5, 0x20, R6, 0xf8, !PT ;  /* 0x0000002005067812 */ /* 0x000fe200078ef806 */
[----:B------:R-:W-:Y:S01]  /*55a0*/  IMAD.SHL.U32 R5, R93, 0x8, RZ ;  /* 0x000000085d057824 */ /* 0x000fe200078e00ff */
[----:B------:R-:W-:Y:S01]  /*55b0*/  LOP3.LUT R4, R4, 0x40, R7, 0xf8, !PT ;  /* 0x0000004004047812 */ /* 0x000fe200078ef807 */
[----:B------:R-:W3:Y:S01]  /*55c0*/  LDC.64 R80, c[0x0][0x8a8] ;  /* 0x00022a00ff507b82 */ /* 0x000ee20000000a00 */
[----:B------:R-:W-:Y:S01]  /*55d0*/  LOP3.LUT R37, R37, 0x600000, RZ, 0xc0, !PT ;  /* 0x0060000025257812 */ /* 0x000fe200078ec0ff */
[----:B------:R-:W-:Y:S01]  /*55e0*/  IMAD.MOV.U32 R87, RZ, RZ, RZ ;  /* 0x000000ffff577224 */ /* 0x000fe200078e00ff */
[----:B------:R-:W-:-:S02]  /*55f0*/  LOP3.LUT R5, R6, 0x30, R5, 0x78, !PT ;  /* 0x0000003006057812 */ /* 0x000fc400078e7805 */
[----:B------:R-:W-:Y:S02]  /*5600*/  CS2R R90, SRZ ;  /* 0x00000000005a7805 */ /* 0x000fe4000001ff00 */
[----:B------:R-:W-:Y:S01]  /*5610*/  LOP3.LUT R4, R4, 0x200, R7, 0xf8, !PT ;  /* 0x0000020004047812 */ /* 0x000fe200078ef807 */
[----:B------:R-:W-:Y:S01]  /*5620*/  IMAD.MOV.U32 R89, RZ, RZ, RZ ;  /* 0x000000ffff597224 */ /* 0x000fe200078e00ff */
[----:B------:R-:W-:Y:S01]  /*5630*/  LOP3.LUT R93, R93, 0x2, RZ, 0xc0, !PT ;  /* 0x000000025d5d7812 */ /* 0x000fe200078ec0ff */
[----:B-1----:R-:W-:Y:S01]  /*5640*/  ULEA UR44, UR4, UR44, 0x18 ;  /* 0x0000002c042c7291 */ /* 0x002fe2000f8ec0ff */
[----:B------:R-:W-:Y:S01]  /*5650*/  LOP3.LUT R71, R4, R5, RZ, 0xfc, !PT ;  /* 0x0000000504477212 */ /* 0x000fe200078efcff */
[----:B------:R-:W1:Y:S01]  /*5660*/  LDCU UR57, c[0x0][0x370] ;  /* 0x00006e00ff3977ac */ /* 0x000e620008000800 */
[----:B------:R-:W-:Y:S01]  /*5670*/  IADD3 R88, PT, PT, -R93, RZ, RZ ;  /* 0x000000ff5d587210 */ /* 0x000fe20007ffe1ff */
[----:B------:R-:W-:Y:S01]  /*5680*/  UIADD3 UR4, UPT, UPT, UR44, 0x2200, URZ ;  /* 0x000022002c047890 */ /* 0x000fe2000fffe0ff */
[----:B------:R-:W4:Y:S04]  /*5690*/  LDCU UR43, c[0x0][0xb0c] ;  /* 0x00016180ff2b77ac */ /* 0x000f280008000800 */
[----:B------:R-:W1:Y:S01]  /*56a0*/  LDS R0, [UR44+0x1f0] ;  /* 0x0001f02cff007984 */ /* 0x000e620008000800 */
[----:B------:R-:W-:Y:S01]  /*56b0*/  IMAD.U32 R94, RZ, RZ, UR4 ;  /* 0x00000004ff5e7e24 */ /* 0x000fe2000f8e00ff */
[----:B------:R-:W1:Y:S01]  /*56c0*/  LDCU UR39, c[0x0][0xb30] ;  /* 0x00016600ff2777ac */ /* 0x000e620008000800 */
[----:B------:R-:W1:Y:S01]  /*56d0*/  LDCU.64 UR46, c[0x0][0x888] ;  /* 0x00011100ff2e77ac */ /* 0x000e620008000a00 */
[----:B------:R-:W1:Y:S01]  /*56e0*/  LDCU.64 UR40, c[0x0][0xb28] ;  /* 0x00016500ff2877ac */ /* 0x000e620008000a00 */
[----:B------:R-:W1:Y:S01]  /*56f0*/  LDCU.64 UR60, c[0x0][0x890] ;  /* 0x00011200ff3c77ac */ /* 0x000e620008000a00 */
[----:B------:R-:W1:Y:S01]  /*5700*/  LDCU.128 UR52, c[0x0][0xb10] ;  /* 0x00016200ff3477ac */ /* 0x000e620008000c00 */
[----:B------:R-:W1:Y:S01]  /*5710*/  LDCU UR56, c[0x0][0x374] ;  /* 0x00006e80ff3877ac */ /* 0x000e620008000800 */
[----:B------:R-:W-:Y:S01]  /*5720*/  UIADD3 UR63, UPT, UPT, UR44, 0x200, URZ ;  /* 0x000002002c3f7890 */ /* 0x000fe2000fffe0ff */
[----:B-1234-:R-:W-:-:S11]  /*5730*/  IMAD.IADD R37, R0, 0x1, R37 ;  /* 0x0000000100257824 */ /* 0x01efd600078e0225 */
.L_x_125:
[----:B------:R-:W-:Y:S02]  /*5740*/  LEA R3, R87, UR44, 0x3 ;  /* 0x0000002c57037c11 */ /* 0x000fe4000f8e18ff */
[----:B------:R-:W-:Y:S02]  /*5750*/  SHF.L.U32 R0, R91, 0x1f, RZ ;  /* 0x0000001f5b007819 */ /* 0x000fe400000006ff */
[----:B------:R-:W-:Y:S02]  /*5760*/  LEA R5, R87, UR44, 0x4 ;  /* 0x0000002c57057c11 */ /* 0x000fe4000f8e20ff */
[----:B-1----:R-:W1:Y:S02]  /*5770*/  SYNCS.PHASECHK.TRANS64.TRYWAIT P0, [R3+URZ+0x140], R0 ;  /* 0x00014000030075a7 */ /* 0x002e6400080011ff */
[----:B-1----:R-:W-:Y:S05]  /*5780*/  @!P0 BRA `(.L_x_100) ;  /* 0x0000003400a08947 */ /* 0x002fea0003800000 */
.L_x_187:
[----:B------:R-:W2:Y:S01]  /*5790*/  LDS.128 R4, [R5+0x1d0] ;  /* 0x0001d00005047984 */ /* 0x000ea20000000c00 */
[----:B------:R-:W-:Y:S01]  /*57a0*/  UISETP.GE.AND UP0, UPT, UR42, 0x1, UPT ;  /* 0x000000012a00788c */ /* 0x000fe2000bf06270 */
[----:B------:R-:W-:Y:S01]  /*57b0*/  @!PT LDS RZ, [RZ] ;  /* 0x00000000fffff984 */ /* 0x000fe20000000800 */
[----:B------:R-:W-:Y:S01]  /*57c0*/  @!PT LDS RZ, [RZ] ;  /* 0x00000000fffff984 */ /* 0x000fe20000000800 */
[----:B------:R-:W-:Y:S01]  /*57d0*/  @!PT LDS RZ, [RZ] ;  /* 0x00000000fffff984 */ /* 0x000fe20000000800 */
[----:B------:R-:W-:Y:S01]  /*57e0*/  @!PT LDS RZ, [RZ] ;  /* 0x00000000fffff984 */ /* 0x000fe20000000800 */
[----:B------:R3:W-:Y:S06]  /*57f0*/  MEMBAR.ALL.CTA ;  /* 0x0000000000007992 */ /* 0x0007ec0000008000 */
[----:B---3--:R-:W3:Y:S01]  /*5800*/  FENCE.VIEW.ASYNC.S ;  /* 0x00000000000073c6 */ /* 0x008ee20000000000 */
[----:B--2---:R-:W-:Y:S11]  /*5810*/  LOP3.LUT P0, RZ, R6, 0x1, RZ, 0xc0, !PT ;  /* 0x0000000106ff7812 */ /* 0x004ff6000780c0ff */
[----:B------:R-:W-:Y:S02]  /*5820*/  @!UPT UIADD3 URZ, UPT, UPT, URZ, URZ, URZ ;  /* 0x000000fffffff290 */ /* 0x000fe4000fffe0ff */
[----:B---3--:R-:W-:Y:S01]  /*5830*/  VOTEU.ANY UP1, P0 ;  /* 0x0000000000ff7886 */ /* 0x008fe20000020100 */
[----:B------:R-:W-:Y:S01]  /*5840*/  PLOP3.LUT P0, PT, PT, PT, UP1, 0x80, 0x8 ;  /* 0x000000000008781c */ /* 0x000fe20003f0f018 */
[----:B------:R-:W-:Y:S11]  /*5850*/  UP2UR UR45, UPR, URZ, 0x2 ;  /* 0x00000002ff2d7883 */ /* 0x000ff60008000000 */
[----:B------:R-:W-:Y:S01]  /*5860*/  @!UPT UIADD3 URZ, UPT, UPT, URZ, URZ, URZ ;  /* 0x000000fffffff290 */ /* 0x000fe2000fffe0ff */
[----:B-1----:R-:W-:Y:S02]  /*5870*/  @P0 SHF.R.U32.HI R0, RZ, 0x10, R5 ;  /* 0x00000010ff000819 */ /* 0x002fe40000011605 */
        /* <DEDUP_REMOVED lines=12> */
[----:B------:R-:W2:Y:S01]  /*5940*/  LDCU UR12, c[0x0][0xb20] ;  /* 0x00016400ff0c77ac */ /* 0x000ea20008000800 */
[----:B------:R-:W-:Y:S02]  /*5950*/  UIMAD.WIDE.U32 UR4, UR56, UR55, URZ ;  /* 0x00000037380472a5 */ /* 0x000fe4000f8e00ff */
[----:B------:R-:W-:Y:S02]  /*5960*/  UIMAD.WIDE.U32 UR6, UR57, UR52, URZ ;  /* 0x00000034390672a5 */ /* 0x000fe4000f8e00ff */
[----:B------:R-:W-:Y:S02]  /*5970*/  UISETP.NE.AND UP0, UPT, UR54, 0x1, UPT ;  /* 0x000000013600788c */ /* 0x000fe4000bf05270 */
[----:B------:R-:W-:Y:S02]  /*5980*/  UIMAD.WIDE.U32 UR8, UR37, UR55, URZ ;  /* 0x00000037250872a5 */ /* 0x000fe4000f8e00ff */
[----:B------:R-:W-:Y:S02]  /*5990*/  UIMAD.WIDE.U32 UR10, UR38, UR52, URZ ;  /* 0x00000034260a72a5 */ /* 0x000fe4000f8e00ff */
[----:B------:R-:W-:Y:S02]  /*59a0*/  UISETP.NE.AND UP1, UPT, UR43, 0x1, UPT ;  /* 0x000000012b00788c */ /* 0x000fe4000bf25270 */
[----:B------:R-:W-:Y:S01]  /*59b0*/  UISETP.NE.AND UP2, UPT, UR42, 0x1, UPT ;  /* 0x000000012a00788c */ /* 0x000fe2000bf45270 */
[----:B------:R-:W-:Y:S02]  /*59c0*/  UMOV UR4, UR5 ;  /* 0x0000000500047c82 */ /* 0x000fe40008000000 */
[----:B--2---:R-:W-:Y:S03]  /*59d0*/  USHF.R.U32.HI UR5, URZ, UR12, UR4 ;  /* 0x0000000cff057299 */ /* 0x004fe60008011604 */
[----:B------:R-:W-:Y:S02]  /*59e0*/  UMOV UR4, UR7 ;  /* 0x0000000700047c82 */ /* 0x000fe40008000000 */
[----:B------:R-:W-:Y:S02]  /*59f0*/  USHF.R.U32.HI UR7, URZ, UR53, UR4 ;  /* 0x00000035ff077299 */ /* 0x000fe40008011604 */
[----:B------:R-:W-:Y:S02]  /*5a00*/  USEL UR4, UR56, UR5, !UP0 ;  /* 0x0000000538047287 */ /* 0x000fe4000c000000 */
[----:B------:R-:W-:Y:S01]  /*5a10*/  USEL UR7, UR57, UR7, !UP1 ;  /* 0x0000000739077287 */ /* 0x000fe2000c800000 */
[----:B------:R-:W-:Y:S01]  /*5a20*/  UMOV UR5, UR9 ;  /* 0x0000000900057c82 */ /* 0x000fe20008000000 */
[----:B------:R-:W-:Y:S02]  /*5a30*/  UIMAD.WIDE.U32 UR8, UR4, UR40, URZ ;  /* 0x00000028040872a5 */ /* 0x000fe4000f8e00ff */
[----:B------:R-:W-:Y:S03]  /*5a40*/  USHF.R.U32.HI UR6, URZ, UR12, UR5 ;  /* 0x0000000cff067299 */ /* 0x000fe60008011605 */
[----:B------:R-:W-:Y:S01]  /*5a50*/  UMOV UR5, UR11 ;  /* 0x0000000b00057c82 */ /* 0x000fe20008000000 */
[----:B------:R-:W-:Y:S02]  /*5a60*/  UIMAD.WIDE.U32 UR10, UR7, UR40, URZ ;  /* 0x00000028070a72a5 */ /* 0x000fe4000f8e00ff */
[----:B------:R-:W-:Y:S02]  /*5a70*/  USHF.R.U32.HI UR12, URZ, UR53, UR5 ;  /* 0x00000035ff0c7299 */ /* 0x000fe40008011605 */
[----:B------:R-:W-:Y:S01]  /*5a80*/  USEL UR6, UR37, UR6, !UP0 ;  /* 0x0000000625067287 */ /* 0x000fe2000c000000 */
[----:B------:R-:W-:Y:S02]  /*5a90*/  UMOV UR5, UR9 ;  /* 0x0000000900057c82 */ /* 0x000fe40008000000 */
[----:B------:R-:W-:Y:S01]  /*5aa0*/  UMOV UR10, UR11 ;  /* 0x0000000b000a7c82 */ /* 0x000fe20008000000 */
[----:B------:R-:W-:Y:S02]  /*5ab0*/  @UP2 USHF.R.U32.HI UR4, URZ, UR41, UR5 ;  /* 0x00000029ff042299 */ /* 0x000fe40008011605 */
[----:B------:R-:W-:Y:S02]  /*5ac0*/  @UP2 USHF.R.U32.HI UR7, URZ, UR41, UR10 ;  /* 0x00000029ff072299 */ /* 0x000fe4000801160a */
[----:B------:R-:W-:Y:S02]  /*5ad0*/  UIMAD UR4, UR42, UR4, URZ ;  /* 0x000000042a0472a4 */ /* 0x000fe4000f8e02ff */
[----:B------:R-:W-:Y:S02]  /*5ae0*/  UIMAD.WIDE.U32 UR10, UR6, UR40, URZ ;  /* 0x00000028060a72a5 */ /* 0x000fe4000f8e00ff */
[----:B------:R-:W-:Y:S02]  /*5af0*/  USEL UR5, UR38, UR12, !UP1 ;  /* 0x0000000c26057287 */ /* 0x000fe4000c800000 */
[----:B------:R-:W-:Y:S02]  /*5b00*/  UIMAD UR8, UR42, UR7, URZ ;  /* 0x000000072a0872a4 */ /* 0x000fe4000f8e02ff */
[----:B------:R-:W-:Y:S03]  /*5b10*/  UISETP.GE.AND UP0, UPT, UR6, UR4, UPT ;  /* 0x000000040600728c */ /* 0x000fe6000bf06270 */
[----:B------:R-:W-:Y:S01]  /*5b20*/  UMOV UR4, UR11 ;  /* 0x0000000b00047c82 */ /* 0x000fe20008000000 */
[----:B------:R-:W-:Y:S02]  /*5b30*/  UISETP.GE.OR UP0, UPT, UR5, UR8, UP0 ;  /* 0x000000080500728c */ /* 0x000fe40008706670 */
[----:B------:R-:W-:Y:S02]  /*5b40*/  USHF.R.U32.HI UR4, URZ, UR41, UR4 ;  /* 0x00000029ff047299 */ /* 0x000fe40008011604 */
[----:B------:R-:W-:Y:S02]  /*5b50*/  UIMAD.WIDE.U32 UR8, UR5, UR40, URZ ;  /* 0x00000028050872a5 */ /* 0x000fe4000f8e00ff */
[----:B------:R-:W-:Y:S02]  /*5b60*/  USEL UR11, UR6, UR4, !UP2 ;  /* 0x00000004060b7287 */ /* 0x000fe4000d000000 */
[----:B------:R-:W-:Y:S02]  /*5b70*/  UIADD3 UR8, UPT, UPT, -UR5, URZ, URZ ;  /* 0x000000ff05087290 */ /* 0x000fe4000fffe1ff */
[----:B------:R-:W-:Y:S01]  /*5b80*/  UIADD3 UR10, UPT, UPT, -UR11, URZ, URZ ;  /* 0x000000ff0b0a7290 */ /* 0x000fe2000fffe1ff */
[----:B------:R-:W-:Y:S01]  /*5b90*/  @!UP0 UMOV UR4, UR9 ;  /* 0x0000000900048c82 */ /* 0x000fe20008000000 */
[----:B------:R-:W-:Y:S02]  /*5ba0*/  UIADD3 UR9, UPT, UPT, -UR6, URZ, URZ ;  /* 0x000000ff06097290 */ /* 0x000fe4000fffe1ff */
[----:B------:R-:W-:Y:S02]  /*5bb0*/  @!UP0 USHF.R.U32.HI UR4, URZ, UR41, UR4 ;  /* 0x00000029ff048299 */ /* 0x000fe40008011604 */
[----:B------:R-:W-:Y:S02]  /*5bc0*/  UIMAD UR10, UR42, UR10, UR6 ;  /* 0x0000000a2a0a72a4 */ /* 0x000fe4000f8e0206 */
[----:B------:R-:W-:Y:S04]  /*5bd0*/  @!UP0 USEL UR4, UR5, UR4, !UP2 ;  /* 0x0000000405048287 */ /* 0x000fe8000d000000 */
[----:B------:R-:W-:Y:S02]  /*5be0*/  @!UP0 UIMAD UR10, UR7, UR10, UR4 ;  /* 0x0000000a070a82a4 */ /* 0x000fe4000f8e0204 */
[----:B------:R-:W-:Y:S02]  /*5bf0*/  @!UP0 UIADD3 UR11, UPT, UPT, UR11, -UR4, URZ ;  /* 0x800000040b0b8290 */ /* 0x000fe4000fffe0ff */
[----:B------:R-:W-:Y:S02]  /*5c00*/  UIMAD UR7, UR43, UR8, UR38 ;  /* 0x000000082b0772a4 */ /* 0x000fe4000f8e0226 */
[----:B------:R-:W-:Y:S02]  /*5c10*/  @!UP0 UIMAD UR6, UR11, UR42, UR5 ;  /* 0x0000002a0b0682a4 */ /* 0x000fe4000f8e0205 */
[----:B------:R-:W-:Y:S01]  /*5c20*/  UIMAD UR4, UR54, UR9, UR37 ;  /* 0x00000009360472a4 */ /* 0x000fe2000f8e0225 */
[----:B------:R-:W-:Y:S02]  /*5c30*/  @!UP0 UMOV UR5, UR10 ;  /* 0x0000000a00058c82 */ /* 0x000fe40008000000 */
[----:B------:R-:W-:Y:S02]  /*5c40*/  UIMAD UR38, UR5, UR43, UR7 ;  /* 0x0000002b052672a4 */ /* 0x000fe4000f8e0207 */
[----:B------:R-:W-:Y:S11]  /*5c50*/  UIMAD UR37, UR6, UR54, UR4 ;  /* 0x00000036062572a4 */ /* 0x000ff6000f8e0204 */
[----:B------:R-:W-:Y:S01]  /*5c60*/  @!UPT UIADD3 URZ, UPT, UPT, URZ, URZ, URZ ;  /* 0x000000fffffff290 */ /* 0x000fe2000fffe0ff */
.L_x_101:
[----:B------:R-:W-:Y:S01]  /*5c70*/  UISETP.NE.AND UP0, UPT, UR39, 0x1, UPT ;  /* 0x000000012700788c */ /* 0x000fe2000bf05270 */
[----:B------:R-:W-:Y:S01]  /*5c80*/  IADD3 R87, PT, PT, R87, 0x1, RZ ;  /* 0x0000000157577810 */ /* 0x000fe20007ffe0ff */
[----:B------:R-:W-:Y:S02]  /*5c90*/  USHF.L.U32 UR50, UR20, 0x6, URZ ;  /* 0x0000000614327899 */ /* 0x000fe400080006ff */
[----:B------:R-:W-:Y:S07]  /*5ca0*/  USHF.L.U32 UR49, UR30, 0x7, URZ ;  /* 0x000000071e317899 */ /* 0x000fee00080006ff */
[----:B------:R-:W2:Y:S01]  /*5cb0*/  @!UP0 LDCU.128 UR12, c[0x0][0xb10] ;  /* 0x00016200ff0c87ac */ /* 0x000ea20008000c00 */
[----:B------:R-:W3:Y:S01]  /*5cc0*/  @!UP0 LDCU UR5, c[0x0][0xb0c] ;  /* 0x00016180ff0587ac */ /* 0x000ee20008000800 */
[----:B------:R-:W4:Y:S01]  /*5cd0*/  @!UP0 LDCU UR10, c[0x0][0xb20] ;  /* 0x00016400ff0a87ac */ /* 0x000f220008000800 */
[----:B--2---:R-:W-:Y:S02]  /*5ce0*/  UIMAD.WIDE.U32 UR8, UR38, UR12, URZ ;  /* 0x0000000c260872a5 */ /* 0x004fe4000f8e00ff */
[----:B------:R-:W-:Y:S02]  /*5cf0*/  UIMAD.WIDE.U32 UR6, UR37, UR15, URZ ;  /* 0x0000000f250672a5 */ /* 0x000fe4000f8e00ff */
[----:B------:R-:W-:Y:S03]  /*5d00*/  @!UP0 UISETP.NE.AND UP1, UPT, UR14, 0x1, UPT ;  /* 0x000000010e00888c */ /* 0x000fe6000bf25270 */
[----:B------:R-:W-:Y:S01]  /*5d10*/  @!UP0 UMOV UR4, UR9 ;  /* 0x0000000900048c82 */ /* 0x000fe20008000000 */
[----:B---3--:R-:W-:Y:S02]  /*5d20*/  @!UP0 UISETP.NE.AND UP2, UPT, UR5, 0x1, UPT ;  /* 0x000000010500888c */ /* 0x008fe4000bf45270 */
[----:B------:R-:W-:Y:S01]  /*5d30*/  @!UP0 USHF.R.U32.HI UR4, URZ, UR13, UR4 ;  /* 0x0000000dff048299 */ /* 0x000fe20008011604 */
[----:B------:R-:W-:Y:S02]  /*5d40*/  @!UP0 UMOV UR6, UR7 ;  /* 0x0000000700068c82 */ /* 0x000fe40008000000 */
[----:B----4-:R-:W-:Y:S02]  /*5d50*/  @!UP0 USHF.R.U32.HI UR6, URZ, UR10, UR6 ;  /* 0x0000000aff068299 */ /* 0x010fe40008011606 */
[----:B------:R-:W-:Y:S02]  /*5d60*/  @!UP0 USEL UR7, UR38, UR4, !UP2 ;  /* 0x0000000426078287 */ /* 0x000fe4000d000000 */
[----:B------:R-:W-:Y:S04]  /*5d70*/  @!UP0 USEL UR6, UR37, UR6, !UP1 ;  /* 0x0000000625068287 */ /* 0x000fe8000c800000 */
[----:B------:R-:W-:Y:S02]  /*5d80*/  @!UP0 UIADD3 UR4, UPT, UPT, -UR7, UR6, URZ ;  /* 0x0000000607048290 */ /* 0x000fe4000fffe1ff */
[----:B------:R-:W-:Y:S02]  /*5d90*/  @!UP0 UIADD3 UR6, UPT, UPT, UR7, -UR6, URZ ;  /* 0x8000000607068290 */ /* 0x000fe4000fffe0ff */
[----:B------:R-:W-:Y:S02]  /*5da0*/  @!UP0 UIMAD UR38, UR4, UR5, UR38 ;  /* 0x00000005042682a4 */ /* 0x000fe4000f8e0226 */
[----:B------:R-:W-:Y:S02]  /*5db0*/  @!UP0 UIMAD UR37, UR6, UR14, UR37 ;  /* 0x0000000e062582a4 */ /* 0x000fe4000f8e0225 */
[----:B------:R-:W-:Y:S09]  /*5dc0*/  ULOP3.LUT UP0, URZ, UR63, 0x1b0, URZ, 0xc0, !UPT ;  /* 0x000001b03fff7892 */ /* 0x000ff2000f80c0ff */
[----:B------:R-:W-:Y:S05]  /*5dd0*/  BRA.U !UP0, `(.L_x_102) ;  /* 0x0000000108407547 */ /* 0x000fea000b800000 */
[----:B------:R-:W2:Y:S01]  /*5de0*/  LDCU.64 UR8, c[0x4][0x80] ;  /* 0x01001000ff0877ac */ /* 0x000ea20008000a00 */
[----:B------:R-:W-:Y:S01]  /*5df0*/  MOV R3, 0x0 ;  /* 0x0000000000037802 */ /* 0x000fe20000000f00 */
[----:B------:R-:W-:Y:S02]  /*5e00*/  HFMA2 R12, -RZ, RZ, 0, 5.9604644775390625e-08 ;  /* 0x00000001ff0c7431 */ /* 0x000fe400000001ff */
[----:B------:R-:W-:Y:S02]  /*5e10*/  IMAD.MOV.U32 R8, RZ, RZ, 0x70 ;  /* 0x00000070ff087424 */ /* 0x000fe400078e00ff */
[----:B------:R-:W-:Y:S01]  /*5e20*/  IMAD.MOV.U32 R13, RZ, RZ, RZ ;  /* 0x000000ffff0d7224 */ /* 0x000fe200078e00ff */
[----:B------:R-:W3:Y:S01]  /*5e30*/  LDCU.64 UR6, c[0x4][0x88] ;  /* 0x01001100ff0677ac */ /* 0x000ee20008000a00 */
[----:B------:R-:W4:Y:S01]  /*5e40*/  LDC.64 R2, c[0x4][R3] ;  /* 0x0100000003027b82 */ /* 0x000f220000000a00 */
[----:B------:R-:W1:Y:S01]  /*5e50*/  LDCU.64 UR4, c[0x4][0x8] ;  /* 0x01000100ff0477ac */ /* 0x000e620008000a00 */
[----:B--2---:R-:W-:Y:S01]  /*5e60*/  MOV R5, UR9 ;  /* 0x0000000900057c02 */ /* 0x004fe20008000f00 */
[----:B------:R-:W-:Y:S01]  /*5e70*/  IMAD.U32 R4, RZ, RZ, UR8 ;  /* 0x00000008ff047e24 */ /* 0x000fe2000f8e00ff */
[----:B---3--:R-:W-:Y:S01]  /*5e80*/  MOV R7, UR7 ;  /* 0x0000000700077c02 */ /* 0x008fe20008000f00 */
[----:B------:R-:W-:Y:S01]  /*5e90*/  IMAD.U32 R6, RZ, RZ, UR6 ;  /* 0x00000006ff067e24 */ /* 0x000fe2000f8e00ff */
[----:B-1----:R-:W-:Y:S01]  /*5ea0*/  MOV R11, UR5 ;  /* 0x00000005000b7c02 */ /* 0x002fe20008000f00 */
[----:B------:R-:W-:Y:S02]  /*5eb0*/  IMAD.U32 R10, RZ, RZ, UR4 ;  /* 0x00000004ff0a7e24 */ /* 0x000fe4000f8e00ff */
[----:B------:R-:W-:Y:S07]  /*5ec0*/  LEPC R20, `(.L_x_102) ;  /* 0x000000001014794e */ /* 0x000fee0000000000 */
[----:B----45:R-:W-:Y:S05]  /*5ed0*/  CALL.ABS.NOINC R2 ;  /* 0x0000000002007343 */ /* 0x030fea0003c00000 */
.L_x_102:
[----:B------:R-:W-:Y:S01]  /*5ee0*/  LOP3.LUT P0, RZ, R94, 0x1b0, RZ, 0xc0, !PT ;  /* 0x000001b05eff7812 */ /* 0x000fe2000780c0ff */
[----:B------:R-:W-:Y:S11]  /*5ef0*/  BSSY.RECONVERGENT B6, `(.L_x_103) ;  /* 0x0000013000067945 */ /* 0x000ff60003800200 */
[----:B------:R-:W-:Y:S01]  /*5f00*/  @!UPT UIADD3 URZ, UPT, UPT, URZ, URZ, URZ ;  /* 0x000000fffffff290 */ /* 0x000fe2000fffe0ff */
[----:B------:R-:W-:Y:S05]  /*5f10*/  @!P0 BRA `(.L_x_104) ;  /* 0x0000000000408947 */ /* 0x000fea0003800000 */
        /* <DEDUP_REMOVED lines=16> */
.L_x_104:
[----:B------:R-:W-:Y:S05]  /*6020*/  BSYNC.RECONVERGENT B6 ;  /* 0x0000000000067941 */ /* 0x000fea0003800200 */
.L_x_103:
[----:B------:R-:W-:Y:S01]  /*6030*/  R2UR UR4, R86 ;  /* 0x00000000560472ca */ /* 0x000fe200000e0000 */
[----:B------:R-:W-:Y:S01]  /*6040*/  UISETP.NE.U32.AND UP0, UPT, UR60, URZ, UPT ;  /* 0x000000ff3c00728c */ /* 0x000fe2000bf05070 */
[----:B------:R-:W-:Y:S02]  /*6050*/  ISETP.NE.U32.AND P4, PT, R82, RZ, PT ;  /* 0x000000ff5200720c */ /* 0x000fe40003f85070 */
[----:B------:R-:W-:Y:S01]  /*6060*/  ISETP.NE.U32.AND P2, PT, RZ, UR46, PT ;  /* 0x0000002eff007c0c */ /* 0x000fe2000bf45070 */
[----:B------:R-:W-:Y:S01]  /*6070*/  UISETP.NE.AND.EX UP1, UPT, UR61, URZ, UPT, UP0 ;  /* 0x000000ff3d00728c */ /* 0x000fe2000bf25300 */
[----:B------:R-:W-:Y:S01]  /*6080*/  ISETP.NE.AND.EX P4, PT, R83, RZ, PT, P4 ;  /* 0x000000ff5300720c */ /* 0x000fe20003f85340 */
[----:B------:R-:W-:Y:S01]  /*6090*/  UPLOP3.LUT UP0, UPT, UPT, UPT, UPT, 0x40, 0x4 ;  /* 0x000000000004789c */ /* 0x000fe20003f0e870 */
[----:B------:R-:W-:Y:S05]  /*60a0*/  ISETP.NE.AND.EX P2, PT, RZ, UR47, PT, P2 ;  /* 0x0000002fff007c0c */ /* 0x000fea000bf45320 */
[----:B------:R-:W-:Y:S06]  /*60b0*/  UISETP.NE.AND UP2, UPT, UR4, URZ, UPT ;  /* 0x000000ff0400728c */ /* 0x000fec000bf45270 */
[----:B------:R-:W-:Y:S05]  /*60c0*/  PLOP3.LUT P1, PT, PT, PT, UP2, 0x80, 0x8 ;  /* 0x000000000008781c */ /* 0x000fea0003f2f028 */
[----:B------:R-:W-:Y:S06]  /*60d0*/  @UP2 UPLOP3.LUT UP0, UPT, UPT, UPT, UP1, 0x80, 0x8 ;  /* 0x000000000008289c */ /* 0x000fec0003f0f010 */
[----:B------:R-:W-:Y:S01]  /*60e0*/  PLOP3.LUT P0, PT, PT, PT, UP0, 0x80, 0x8 ;  /* 0x000000000008781c */ /* 0x000fe20003f0f008 */
[----:B------:R-:W-:Y:S01]  /*60f0*/  @!UPT UIADD3 URZ, UPT, UPT, URZ, URZ, URZ ;  /* 0x000000fffffff290 */ /* 0x000fe2000fffe0ff */
[----:B------:R-:W-:Y:S11]  /*6100*/  BRA.U !UP1, `(.L_x_105) ;  /* 0x00000001093c7547 */ /* 0x000ff6000b800000 */
[----:B------:R-:W-:Y:S01]  /*6110*/  UISETP.NE.U32.AND UP0, UPT, UR46, URZ, UPT ;  /* 0x000000ff2e00728c */ /* 0x000fe2000bf05070 */
[----:B-1----:R-:W-:Y:S01]  /*6120*/  HFMA2 R0, -RZ, RZ, 0, 5.9604644775390625e-08 ;  /* 0x00000001ff007431 */ /* 0x002fe200000001ff */
[----:B------:R-:W1:Y:S01]  /*6130*/  LDCU.64 UR8, c[0x0][0x358] ;  /* 0x00006b00ff0877ac */ /* 0x000e620008000a00 */
[----:B------:R-:W-:Y:S01]  /*6140*/  IMAD.MOV.U32 R84, RZ, RZ, 0x1 ;  /* 0x00000001ff547424 */ /* 0x000fe200078e00ff */
[----:B------:R-:W-:Y:S06]  /*6150*/  UISETP.NE.AND.EX UP0, UPT, UR47, URZ, UPT, UP0 ;  /* 0x000000ff2f00728c */ /* 0x000fec000bf05300 */
        /* <DEDUP_REMOVED lines=9> */
[----:B--23--:R-:W-:Y:S02]  /*61f0*/  @!P3 IMAD.U32 R41, RZ, RZ, UR4 ;  /* 0x00000004ff29be24 */ /* 0x00cfe4000f8e00ff */
.L_x_105:
[----:B------:R-:W-:Y:S05]  /*6200*/  @!P4 BRA `(.L_x_106) ;  /* 0x000000000024c947 */ /* 0x000fea0003800000 */
[----:B------:R-:W-:Y:S01]  /*6210*/  ISETP.NE.U32.AND P3, PT, R80, RZ, PT ;  /* 0x000000ff5000720c */ /* 0x000fe20003f65070 */
[----:B------:R-:W2:Y:S03]  /*6220*/  LDCU.64 UR4, c[0x0][0x358] ;  /* 0x00006b00ff0477ac */ /* 0x000ea60008000a00 */
[----:B------:R-:W-:Y:S11]  /*6230*/  ISETP.NE.AND.EX P3, PT, R81, RZ, PT, P3 ;  /* 0x000000ff5100720c */ /* 0x000ff60003f65330 */
[----:B------:R-:W-:Y:S02]  /*6240*/  @!UPT UIADD3 URZ, UPT, UPT, URZ, URZ, URZ ;  /* 0x000000fffffff290 */ /* 0x000fe4000fffe0ff */
[----:B------:R-:W3:Y:S01]  /*6250*/  @P3 LDC.64 R2, c[0x0][0x8a8] ;  /* 0x00022a00ff023b82 */ /* 0x000ee20000000a00 */
[----:B-1----:R-:W-:Y:S04]  /*6260*/  @P3 IMAD R0, R82, UR36, RZ ;  /* 0x0000002452003c24 */ /* 0x002fe8000f8e02ff */
[----:B---3--:R-:W-:Y:S05]  /*6270*/  @P3 IMAD.WIDE R2, R0, 0x4, R2 ;  /* 0x0000000400023825 */ /* 0x008fea00078e0202 */
[----:B--2--5:R2:W5:Y:S02]  /*6280*/  @P3 LDG.E R38, desc[UR4][R2.64] ;  /* 0x0000000402263981 */ /* 0x024564000c1e1900 */
[----:B--2---:R-:W3:Y:S02]  /*6290*/  @!P3 LDC R38, c[0x0][0x8a0] ;  /* 0x00022800ff26bb82 */ /* 0x004ee40000000800 */
.L_x_106:
[----:B-----5:R-:W-:Y:S01]  /*62a0*/  FSETP.NEU.AND P4, PT, R41, RZ, PT ;  /* 0x000000ff2900720b */ /* 0x020fe20003f8d000 */
[----:B------:R-:W-:Y:S01]  /*62b0*/  BSSY B1, `(.L_x_107) ;  /* 0x0000042000017945 */ /* 0x000fe20003800000 */
[----:B------:R-:W-:Y:S01]  /*62c0*/  SEL R5, RZ, 0xffffffff, P2 ;  /* 0xffffffffff057807 */ /* 0x000fe20001000000 */
[----:B------:R-:W-:Y:S01]  /*62d0*/  IMAD.MOV.U32 R102, RZ, RZ, 0x1 ;  /* 0x00000001ff667424 */ /* 0x000fe200078e00ff */
[----:B------:R-:W-:Y:S02]  /*62e0*/  LOP3.LUT P3, RZ, R84, 0xff, RZ, 0xc0, !PT ;  /* 0x000000ff54ff7812 */ /* 0x000fe4000786c0ff */
[----:B------:R-:W-:Y:S02]  /*62f0*/  CS2R R78, SRZ ;  /* 0x00000000004e7805 */ /* 0x000fe4000001ff00 */
[----:B------:R-:W-:Y:S02]  /*6300*/  @P1 SEL R4, RZ, 0xffffffff, P4 ;  /* 0xffffffffff041807 */ /* 0x000fe40002000000 */
[----:B------:R-:W-:Y:S02]  /*6310*/  CS2R R76, SRZ ;  /* 0x00000000004c7805 */ /* 0x000fe4000001ff00 */
[----:B------:R-:W-:Y:S02]  /*6320*/  LEA R2, R90, UR44, 0x3 ;  /* 0x0000002c5a027c11 */ /* 0x000fe4000f8e18ff */
[----:B------:R-:W-:Y:S02]  /*6330*/  CS2R R74, SRZ ;  /* 0x00000000004a7805 */ /* 0x000fe4000001ff00 */
[----:B------:R-:W-:Y:S02]  /*6340*/  @P0 SEL R4, R5, R4, !P3 ;  /* 0x0000000405040207 */ /* 0x000fe40005800000 */
[----:B------:R-:W-:Y:S02]  /*6350*/  CS2R R72, SRZ ;  /* 0x0000000000487805 */ /* 0x000fe4000001ff00 */
[----:B------:R-:W-:Y:S02]  /*6360*/  LEA R100, R36, UR44, 0x3 ;  /* 0x0000002c24647c11 */ /* 0x000fe4000f8e18ff */
[----:B------:R-:W-:Y:S02]  /*6370*/  @P1 LOP3.LUT R4, R4, 0x1, RZ, 0xc0, !PT ;  /* 0x0000000104041812 */ /* 0x000fe400078ec0ff */
[----:B------:R-:W-:Y:S02]  /*6380*/  SHF.L.U32 R3, R92, 0x1f, RZ ;  /* 0x0000001f5c037819 */ /* 0x000fe400000006ff */
[----:B------:R-:W-:Y:S02]  /*6390*/  ISETP.NE.U32.OR P6, PT, R4, 0x1, !P1 ;  /* 0x000000010400780c */ /* 0x000fe40004fc5470 */
[----:B------:R-:W-:Y:S02]  /*63a0*/  PLOP3.LUT P2, PT, PT, PT, UP1, 0x80, 0x8 ;  /* 0x000000000008781c */ /* 0x000fe40003f4f018 */
[C---:B------:R-:W-:Y:S02]  /*63b0*/  LEA.HI R39, R36.reuse, R36, RZ, 0x1 ;  /* 0x0000002424277211 */ /* 0x040fe400078f08ff */
[----:B------:R-:W-:Y:S02]  /*63c0*/  SEL R4, RZ, 0xffffffff, P4 ;  /* 0xffffffffff047807 */ /* 0x000fe40002000000 */
[----:B------:R-:W-:Y:S01]  /*63d0*/  P2R R96, PR, RZ, 0x40 ;  /* 0x00000040ff607803 */ /* 0x000fe20000000000 */
[C---:B-1----:R-:W-:Y:S01]  /*63e0*/  IMAD.SHL.U32 R0, R39.reuse, 0x40, RZ ;  /* 0x0000004027007824 */ /* 0x042fe200078e00ff */
[----:B------:R-:W-:Y:S03]  /*63f0*/  LOP3.LUT R39, R39, 0xffe, RZ, 0xc0, !PT ;  /* 0x00000ffe27277812 */ /* 0x000fe600078ec0ff */
[----:B------:R-:W-:Y:S02]  /*6400*/  @P6 SHF.L.U32 R7, R89, 0x1f, RZ ;  /* 0x0000001f59076819 */ /* 0x000fe400000006ff */
[----:B------:R-:W-:Y:S01]  /*6410*/  @P2 SEL R4, R5, R4, !P3 ;  /* 0x0000000405042207 */ /* 0x000fe20005800000 */
[----:B------:R-:W-:Y:S01]  /*6420*/  IMAD.IADD R39, R36, 0x1, -R39 ;  /* 0x0000000124277824 */ /* 0x000fe200078e0a27 */
[----:B------:R-:W1:Y:S01]  /*6430*/  @P6 SYNCS.PHASECHK.TRANS64.TRYWAIT P1, [R2+URZ+0x110], R7 ;  /* 0x00011007020065a7 */ /* 0x000e6200080211ff */
[----:B------:R-:W-:Y:S02]  /*6440*/  LOP3.LUT R0, R0, 0xffffff80, RZ, 0xc0, !PT ;  /* 0xffffff8000007812 */ /* 0x000fe400078ec0ff */
[----:B------:R-:W-:Y:S03]  /*6450*/  LOP3.LUT R4, R4, 0x1, RZ, 0xc0, !PT ;  /* 0x0000000104047812 */ /* 0x000fe600078ec0ff */
[----:B------:R-:W-:Y:S01]  /*6460*/  IMAD.IADD R0, R37, 0x1, R0 ;  /* 0x0000000125007824 */ /* 0x000fe200078e0200 */
[----:B------:R-:W-:Y:S03]  /*6470*/  ISETP.NE.U32.AND P5, PT, R4, 0x1, PT ;  /* 0x000000010400780c */ /* 0x000fe60003fa5070 */
[----:B------:R-:W-:Y:S01]  /*6480*/  IMAD R39, R39, 0x100000, R0 ;  /* 0x0010000027277824 */ /* 0x000fe200078e0200 */
[----:B------:R-:W-:Y:S01]  /*6490*/  P2R R103, PR, RZ, 0x20 ;  /* 0x00000020ff677803 */ /* 0x000fe20000000000 */
[----:B------:R2:W4:Y:S01]  /*64a0*/  SYNCS.PHASECHK.TRANS64.TRYWAIT P0, [R100+URZ+0x160], R3 ;  /* 0x00016003640075a7 */ /* 0x00052200080011ff */
[----:B-1----:R-:W-:Y:S01]  /*64b0*/  @P6 SEL R102, RZ, 0x1, !P1 ;  /* 0x00000001ff666807 */ /* 0x002fe20004800000 */
[----:B--2---:R-:W-:Y:S06]  /*64c0*/  @!P6 BRA `(.L_x_108) ;  /* 0x000000000080e947 */ /* 0x004fec0003800000 */
[----:B------:R-:W-:Y:S01]  /*64d0*/  @P5 IMAD R6, R90, 0x1000, R71 ;  /* 0x000010005a065824 */ /* 0x000fe200078e0247 */
[----:B------:R-:W1:Y:S01]  /*64e0*/  S2R R0, SR_CgaCtaId ;  /* 0x0000000000007919 */ /* 0x000e620000008800 */
[----:B------:R-:W-:Y:S01]  /*64f0*/  ISETP.NE.AND P1, PT, R102, RZ, PT ;  /* 0x000000ff6600720c */ /* 0x000fe20003f25270 */
[----:B------:R-:W-:Y:S01]  /*6500*/  BSSY B0, `(.L_x_109) ;  /* 0x000000b000007945 */ /* 0x000fe20003800000 */
[----:B------:R-:W-:Y:S01]  /*6510*/  @P5 VIADD R4, R6, UR44 ;  /* 0x0000002c06045c36 */ /* 0x000fe20008000000 */
[----:B------:R-:W-:Y:S02]  /*6520*/  CS2R R74, SRZ ;  /* 0x00000000004a7805 */ /* 0x000fe4000001ff00 */
[----:B------:R-:W-:Y:S02]  /*6530*/  CS2R R72, SRZ ;  /* 0x0000000000487805 */ /* 0x000fe4000001ff00 */
[----:B------:R-:W-:Y:S01]  /*6540*/  CS2R R78, SRZ ;  /* 0x00000000004e7805 */ /* 0x000fe2000001ff00 */
[----:B------:R-:W-:Y:S01]  /*6550*/  @P5 IMAD R4, R93, -0x10, R4 ;  /* 0xfffffff05d045824 */ /* 0x000fe200078e0204 */
[----:B------:R-:W-:Y:S04]  /*6560*/  CS2R R76, SRZ ;  /* 0x00000000004c7805 */ /* 0x000fe8000001ff00 */
[----:B------:R-:W-:Y:S05]  /*6570*/  @P1 BRA `(.L_x_110) ;  /* 0x00000000000c1947 */ /* 0x000fea0003800000 */
[----:B------:R-:W-:Y:S04]  /*6580*/  SHF.L.U32 R5, R89, 0x1f, RZ ;  /* 0x0000001f59057819 */ /* 0x000fe800000006ff */
[----:B------:R-:W2:Y:S02]  /*6590*/  SYNCS.PHASECHK.TRANS64.TRYWAIT P1, [R2+URZ+0x110], R5 ;  /* 0x00011005020075a7 */ /* 0x000ea400080211ff */
[----:B--2---:R-:W-:Y:S05]  /*65a0*/  @!P1 BRA `(.L_x_111) ;  /* 0x00000028002c9947 */ /* 0x004fea0003800000 */
.L_x_110:
[----:B------:R-:W-:Y:S05]  /*65b0*/  BSYNC B0 ;  /* 0x0000000000007941 */ /* 0x000fea0003800000 */
.L_x_109:
[----:B------:R-:W-:Y:S01]  /*65c0*/  ISETP.NE.AND P1, PT, R103, RZ, PT ;  /* 0x000000ff6700720c */ /* 0x000fe20003f25270 */
[----:B--2---:R-:W-:Y:S02]  /*65d0*/  VIADD R5, R2, 0x120 ;  /* 0x0000012002057836 */ /* 0x004fe40000000000 */
[----:B------:R-:W-:Y:S03]  /*65e0*/  VIADD R90, R90, 0x1 ;  /* 0x000000015a5a7836 */ /* 0x000fe60000000000 */
[----:B-1----:R-:W-:Y:S07]  /*65f0*/  PRMT R0, R0, 0x654, R5 ;  /* 0x0000065400007816 */ /* 0x002fee0000000005 */
[----:B------:R1:W2:Y:S04]  /*6600*/  @P1 LDS.128 R72, [R6+UR44+0x200] ;  /* 0x0002002c06481984 */ /* 0x0002a80008000c00 */
[----:B------:R1:W1:Y:S01]  /*6610*/  @P1 LDS.128 R76, [R4+0x210] ;  /* 0x00021000044c1984 */ /* 0x0002620000000c00 */
[C---:B------:R-:W-:Y:S01]  /*6620*/  ISETP.NE.AND P1, PT, R90.reuse, 0x2, PT ;  /* 0x000000025a00780c */ /* 0x040fe20003f25270 */
[----:B------:R-:W-:Y:S01]  /*6630*/  @!PT LDS RZ, [RZ] ;  /* 0x00000000fffff984 */ /* 0x000fe20000000800 */
[----:B------:R-:W-:Y:S01]  /*6640*/  @!PT LDS RZ, [RZ] ;  /* 0x00000000fffff984 */ /* 0x000fe20000000800 */
[----:B------:R-:W-:Y:S01]  /*6650*/  @!PT LDS RZ, [RZ] ;  /* 0x00000000fffff984 */ /* 0x000fe20000000800 */
[----:B------:R-:W-:Y:S01]  /*6660*/  @!PT LDS RZ, [RZ] ;  /* 0x00000000fffff984 */ /* 0x000fe20000000800 */
[----:B------:R5:W-:Y:S06]  /*6670*/  MEMBAR.ALL.CTA ;  /* 0x0000000000007992 */ /* 0x000bec0000008000 */
[----:B-----5:R-:W5:Y:S01]  /*6680*/  FENCE.VIEW.ASYNC.S ;  /* 0x00000000000073c6 */ /* 0x020f620000000000 */
[----:B------:R-:W-:Y:S01]  /*6690*/  SEL R90, R90, RZ, P1 ;  /* 0x000000ff5a5a7207 */ /* 0x000fe20000800000 */
[----:B-----5:R5:W-:Y:S02]  /*66a0*/  SYNCS.ARRIVE.TRANS64.RED.A1T0 RZ, [R0+URZ], RZ ;  /* 0x000000ff00ff79a7 */ /* 0x020be400081004ff */
[----:B-----5:R-:W-:Y:S04]  /*66b0*/  SEL R0, RZ, 0x1, P1 ;  /* 0x00000001ff007807 */ /* 0x020fe80000800000 */
[----:B--2---:R-:W-:Y:S02]  /*66c0*/  LOP3.LUT R89, R89, R0, RZ, 0x3c, !PT ;  /* 0x0000000059597212 */ /* 0x004fe400078e3cff */
.L_x_108:
[----:B------:R-:W-:Y:S05]  /*66d0*/  BSYNC B1 ;  /* 0x0000000000017941 */ /* 0x000fea0003800000 */
.L_x_107:
[----:B------:R-:W-:Y:S04]  /*66e0*/  SHF.R.U32.HI R0, RZ, 0x15, R39 ;  /* 0x00000015ff007819 */ /* 0x000fe80000011627 */
[----:B------:R-:W-:Y:S01]  /*66f0*/  LOP3.LUT P1, RZ, R0, 0x3, R85, 0x48, !PT ;  /* 0x0000000300ff7812 */ /* 0x000fe20007824855 */
[----:B------:R-:W-:Y:S01]  /*6700*/  @!UPT UIADD3 URZ, UPT, UPT, URZ, URZ, URZ ;  /* 0x000000fffffff290 */ /* 0x000fe2000fffe0ff */
[----:B----4-:R-:W-:Y:S11]  /*6710*/  @P0 BRA `(.L_x_112) ;  /* 0x0000000000080947 */ /* 0x010ff60003800000 */
[----:B------:R-:W2:Y:S02]  /*6720*/  SYNCS.PHASECHK.TRANS64.TRYWAIT P0, [R100+URZ+0x160], R3 ;  /* 0x00016003640075a7 */ /* 0x000ea400080011ff */
[----:B--2---:R-:W-:Y:S05]  /*6730*/  @!P0 BRA `(.L_x_113) ;  /* 0x0000002400dc8947 */ /* 0x004fea0003800000 */
.L_x_112:
[----:B------:R-:W-:Y:S05]  /*6740*/  @!P1 BRA `(.L_x_114) ;  /* 0x0000000000409947 */ /* 0x000fea0003800000 */
[----:B------:R-:W4:Y:S01]  /*6750*/  LDCU.64 UR8, c[0x4][0x70] ;  /* 0x01000e00ff0877ac */ /* 0x000f220008000a00 */
[----:B--2---:R-:W-:Y:S01]  /*6760*/  MOV R3, 0x0 ;  /* 0x0000000000037802 */ /* 0x004fe20000000f00 */
[----:B------:R-:W-:Y:S02]  /*6770*/  HFMA2 R12, -RZ, RZ, 0, 5.9604644775390625e-08 ;  /* 0x00000001ff0c7431 */ /* 0x000fe400000001ff */
[----:B------:R-:W-:Y:S02]  /*6780*/  IMAD.MOV.U32 R8, RZ, RZ, 0x192 ;  /* 0x00000192ff087424 */ /* 0x000fe400078e00ff */
[----:B------:R-:W-:Y:S01]  /*6790*/  IMAD.MOV.U32 R13, RZ, RZ, RZ ;  /* 0x000000ffff0d7224 */ /* 0x000fe200078e00ff */
[----:B------:R-:W2:Y:S01]  /*67a0*/  LDCU.64 UR6, c[0x4][0x78] ;  /* 0x01000f00ff0677ac */ /* 0x000ea20008000a00 */
[----:B------:R-:W3:Y:S01]  /*67b0*/  LDC.64 R2, c[0x4][R3] ;  /* 0x0100000003027b82 */ /* 0x000ee20000000a00 */
[----:B------:R-:W5:Y:S01]  /*67c0*/  LDCU.64 UR4, c[0x4][0x10] ;  /* 0x01000200ff0477ac */ /* 0x000f620008000a00 */
[----:B----4-:R-:W-:Y:S01]  /*67d0*/  MOV R5, UR9 ;  /* 0x0000000900057c02 */ /* 0x010fe20008000f00 */
[----:B-1----:R-:W-:Y:S01]  /*67e0*/  IMAD.U32 R4, RZ, RZ, UR8 ;  /* 0x00000008ff047e24 */ /* 0x002fe2000f8e00ff */
[----:B--2---:R-:W-:Y:S01]  /*67f0*/  MOV R7, UR7 ;  /* 0x0000000700077c02 */ /* 0x004fe20008000f00 */
[----:B------:R-:W-:Y:S01]  /*6800*/  IMAD.U32 R6, RZ, RZ, UR6 ;  /* 0x00000006ff067e24 */ /* 0x000fe2000f8e00ff */
[----:B-----5:R-:W-:Y:S01]  /*6810*/  MOV R11, UR5 ;  /* 0x00000005000b7c02 */ /* 0x020fe20008000f00 */
[----:B------:R-:W-:Y:S02]  /*6820*/  IMAD.U32 R10, RZ, RZ, UR4 ;  /* 0x00000004ff0a7e24 */ /* 0x000fe4000f8e00ff */
[----:B------:R-:W-:Y:S07]  /*6830*/  LEPC R20, `(.L_x_114) ;  /* 0x000000001014794e */ /* 0x000fee0000000000 */
[----:B---3--:R-:W-:Y:S05]  /*6840*/  CALL.ABS.NOINC R2 ;  /* 0x0000000002007343 */ /* 0x008fea0003c00000 */
.L_x_114:
[-C--:B------:R-:W-:Y:S01]  /*6850*/  F2FP.F16.E4M3.UNPACK_B R42, R72.reuse ;  /* 0x00000048ff2a723e */ /* 0x080fe200020006ff */
[----:B------:R-:W-:Y:S05]  /*6860*/  WARPSYNC.ALL ;  /* 0x0000000000007948 */ /* 0x000fea0003800000 */
[----:B------:R-:W-:Y:S01]  /*6870*/  R2UR UR4, R39 ;  /* 0x00000000270472ca */ /* 0x000fe200000e0000 */
[--C-:B------:R-:W-:Y:S01]  /*6880*/  HADD2.F32 R40, -RZ, R42.reuse.H0_H0 ;  /* 0x2000002aff287230 */ /* 0x100fe20000004100 */
[----:B------:R-:W-:Y:S01]  /*6890*/  F2FP.F16.E4M3.UNPACK_B R43, R72.H1 ;  /* 0x00000048ff2b723e */ /* 0x000fe200030006ff */
[----:B------:R-:W-:Y:S01]  /*68a0*/  HADD2.F32 R42, -RZ, R42.H1_H1 ;  /* 0x3000002aff2a7230 */ /* 0x000fe20000004100 */
[-C--:B------:R-:W-:Y:S01]  /*68b0*/  F2FP.F16.E4M3.UNPACK_B R45, R73.reuse ;  /* 0x00000049ff2d723e */ /* 0x080fe200020006ff */
[----:B------:R-:W-:Y:S01]  /*68c0*/  BSSY.RECONVERGENT B0, `(.L_x_115) ;  /* 0x0000099000007945 */ /* 0x000fe20003800200 */
[----:B------:R-:W-:Y:S01]  /*68d0*/  F2FP.F16.E4M3.UNPACK_B R47, R73.H1 ;  /* 0x00000049ff2f723e */ /* 0x000fe200030006ff */
[--C-:B------:R-:W-:Y:S01]  /*68e0*/  HADD2.F32 R44, -RZ, R43.reuse.H0_H0 ;  /* 0x2000002bff2c7230 */ /* 0x100fe20000004100 */
[-C--:B------:R-:W-:Y:S01]  /*68f0*/  F2FP.F16.E4M3.UNPACK_B R49, R74.reuse ;  /* 0x0000004aff31723e */ /* 0x080fe200020006ff */
[----:B------:R-:W-:Y:S01]  /*6900*/  HADD2.F32 R46, -RZ, R43.H1_H1 ;  /* 0x3000002bff2e7230 */ /* 0x000fe20000004100 */
[----:B------:R-:W-:Y:S01]  /*6910*/  F2FP.F16.E4M3.UNPACK_B R51, R74.H1 ;  /* 0x0000004aff33723e */ /* 0x000fe200030006ff */
[--C-:B------:R-:W-:Y:S01]  /*6920*/  HADD2.F32 R43, -RZ, R45.reuse.H0_H0 ;  /* 0x2000002dff2b7230 */ /* 0x100fe20000004100 */
[-C--:B------:R-:W-:Y:S01]  /*6930*/  F2FP.F16.E4M3.UNPACK_B R53, R75.reuse ;  /* 0x0000004bff35723e */ /* 0x080fe200020006ff */
[----:B-1----:R-:W-:Y:S01]  /*6940*/  LDTM.16dp32bit_t0_t15.x32 R4, tmem[UR4] ;  /* 0x00000004000479ee */ /* 0x002fe20008a80000 */
[----:B------:R-:W3:Y:S01]  /*6950*/  LDTM.16dp32bit_t16_t31.x32 R4, tmem[UR4+0x20] ;  /* 0x00002004000479ee */ /* 0x000ee20008aa0000 */
[----:B------:R-:W-:Y:S01]  /*6960*/  ISETP.NE.AND P6, PT, R96, RZ, PT ;  /* 0x000000ff6000720c */ /* 0x000fe20003fc5270 */
[----:B------:R-:W-:Y:S01]  /*6970*/  HADD2.F32 R48, -RZ, R45.H1_H1 ;  /* 0x3000002dff307230 */ /* 0x000fe20000004100 */
[----:B------:R-:W-:Y:S01]  /*6980*/  IADD3 R109, PT, PT, R71, UR44, RZ ;  /* 0x0000002c476d7c10 */ /* 0x000fe2000fffe0ff */
[----:B------:R-:W-:Y:S01]  /*6990*/  HADD2.F32 R52, -RZ, R49.H1_H1 ;  /* 0x30000031ff347230 */ /* 0x000fe20000004100 */
[----:B------:R-:W-:Y:S01]  /*69a0*/  SHF.L.U32 R108, R88, 0x4, RZ ;  /* 0x00000004586c7819 */ /* 0x000fe200000006ff */
[----:B------:R-:W-:Y:S01]  /*69b0*/  HADD2.F32 R56, -RZ, R53.H1_H1 ;  /* 0x30000035ff387230 */ /* 0x000fe20000004100 */
[----:B------:R-:W-:Y:S01]  /*69c0*/  F2FP.F16.E4M3.UNPACK_B R55, R75.H1 ;  /* 0x0000004bff37723e */ /* 0x000fe200030006ff */
[--C-:B------:R-:W-:Y:S01]  /*69d0*/  HADD2.F32 R45, -RZ, R47.reuse.H0_H0 ;  /* 0x2000002fff2d7230 */ /* 0x100fe20000004100 */
[----:B------:R-:W-:Y:S01]  /*69e0*/  IADD3 R101, PT, PT, R109, R108, RZ ;  /* 0x0000006c6d657210 */ /* 0x000fe20007ffe0ff */
[----:B------:R-:W-:Y:S01]  /*69f0*/  HADD2.F32 R50, -RZ, R47.H1_H1 ;  /* 0x3000002fff327230 */ /* 0x000fe20000004100 */
[-C--:B------:R-:W-:Y:S01]  /*6a00*/  F2FP.F16.E4M3.UNPACK_B R57, R76.reuse ;  /* 0x0000004cff39723e */ /* 0x080fe200020006ff */
[----:B------:R-:W-:Y:S01]  /*6a10*/  HADD2.F32 R47, -RZ, R49.H0_H0 ;  /* 0x20000031ff2f7230 */ /* 0x000fe20000004100 */
[----:B------:R-:W-:Y:S01]  /*6a20*/  F2FP.F16.E4M3.UNPACK_B R59, R76.H1 ;  /* 0x0000004cff3b723e */ /* 0x000fe200030006ff */
[----:B------:R-:W-:Y:S01]  /*6a30*/  HADD2.F32 R49, -RZ, R51.H0_H0 ;  /* 0x20000033ff317230 */ /* 0x000fe20000004100 */
[-C--:B------:R-:W-:Y:S01]  /*6a40*/  F2FP.F16.E4M3.UNPACK_B R61, R77.reuse ;  /* 0x0000004dff3d723e */ /* 0x080fe200020006ff */
[----:B------:R-:W-:Y:S01]  /*6a50*/  HADD2.F32 R60, -RZ, R57.H1_H1 ;  /* 0x30000039ff3c7230 */ /* 0x000fe20000004100 */
[----:B------:R-:W-:Y:S01]  /*6a60*/  F2FP.F16.E4M3.UNPACK_B R63, R77.H1 ;  /* 0x0000004dff3f723e */ /* 0x000fe200030006ff */
[----:B------:R-:W-:Y:S01]  /*6a70*/  HADD2.F32 R54, -RZ, R51.H1_H1 ;  /* 0x30000033ff367230 */ /* 0x000fe20000004100 */
[-C--:B------:R-:W-:Y:S01]  /*6a80*/  F2FP.F16.E4M3.UNPACK_B R65, R78.reuse ;  /* 0x0000004eff41723e */ /* 0x080fe200020006ff */
[----:B------:R-:W-:Y:S01]  /*6a90*/  HADD2.F32 R51, -RZ, R53.H0_H0 ;  /* 0x20000035ff337230 */ /* 0x000fe20000004100 */
[----:B------:R-:W-:Y:S01]  /*6aa0*/  F2FP.F16.E4M3.UNPACK_B R67, R78.H1 ;  /* 0x0000004eff43723e */ /* 0x000fe200030006ff */
[----:B------:R-:W-:Y:S01]  /*6ab0*/  HADD2.F32 R64, -RZ, R61.H1_H1 ;  /* 0x3000003dff407230 */ /* 0x000fe20000004100 */
[----:B------:R-:W-:Y:S01]  /*6ac0*/  ISETP.NE.AND P0, PT, R95, RZ, PT ;  /* 0x000000ff5f00720c */ /* 0x000fe20003f05270 */
[C---:B---3--:R-:W-:Y:S01]  /*6ad0*/  FMUL R0, R38.reuse, R4 ;  /* 0x0000000426007220 */ /* 0x048fe20000400000 */
[C---:B------:R-:W-:Y:S01]  /*6ae0*/  FMUL R2, R38.reuse, R5 ;  /* 0x0000000526027220 */ /* 0x040fe20000400000 */
[C---:B------:R-:W-:Y:S01]  /*6af0*/  FMUL R4, R38.reuse, R8 ;  /* 0x0000000826047220 */ /* 0x040fe20000400000 */
[C---:B------:R-:W-:Y:S01]  /*6b00*/  FMUL R5, R38.reuse, R9 ;  /* 0x0000000926057220 */ /* 0x040fe20000400000 */
[C---:B------:R-:W-:Y:S01]  /*6b10*/  FFMA R0, R41.reuse, R40, R0 ;  /* 0x0000002829007223 */ /* 0x040fe20000000000 */
[C---:B------:R-:W-:Y:S01]  /*6b20*/  FFMA R2, R41.reuse, R42, R2 ;  /* 0x0000002a29027223 */ /* 0x040fe20000000002 */
[C---:B------:R-:W-:Y:S01]  /*6b30*/  FMUL R8, R38.reuse, R12 ;  /* 0x0000000c26087220 */ /* 0x040fe20000400000 */
[C---:B------:R-:W-:Y:S01]  /*6b40*/  FMUL R9, R38.reuse, R13 ;  /* 0x0000000d26097220 */ /* 0x040fe20000400000 */
[C---:B------:R-:W-:Y:S01]  /*6b50*/  FMUL R12, R38.reuse, R16 ;  /* 0x00000010260c7220 */ /* 0x040fe20000400000 */
[C---:B------:R-:W-:Y:S01]  /*6b60*/  FMUL R13, R38.reuse, R17 ;  /* 0x00000011260d7220 */ /* 0x040fe20000400000 */
[C---:B------:R-:W-:Y:S01]  /*6b70*/  FMUL R16, R38.reuse, R20 ;  /* 0x0000001426107220 */ /* 0x040fe20000400000 */
[C---:B------:R-:W-:Y:S01]  /*6b80*/  FMUL R17, R38.reuse, R21 ;  /* 0x0000001526117220 */ /* 0x040fe20000400000 */
[C---:B------:R-:W-:Y:S01]  /*6b90*/  FMUL R20, R38.reuse, R24 ;  /* 0x0000001826147220 */ /* 0x040fe20000400000 */
[C---:B------:R-:W-:Y:S01]  /*6ba0*/  FMUL R21, R38.reuse, R25 ;  /* 0x0000001926157220 */ /* 0x040fe20000400000 */
[----:B------:R-:W-:Y:S02]  /*6bb0*/  HADD2.F32 R68, -RZ, R65.H1_H1 ;  /* 0x30000041ff447230 */ /* 0x000fe40000004100 */
[C---:B------:R-:W-:Y:S01]  /*6bc0*/  FMUL R24, R38.reuse, R28 ;  /* 0x0000001c26187220 */ /* 0x040fe20000400000 */
[C---:B------:R-:W-:Y:S01]  /*6bd0*/  FMUL R25, R38.reuse, R29 ;  /* 0x0000001d26197220 */ /* 0x040fe20000400000 */
[C---:B------:R-:W-:Y:S01]  /*6be0*/  FMUL R28, R38.reuse, R32 ;  /* 0x00000020261c7220 */ /* 0x040fe20000400000 */
[C---:B------:R-:W-:Y:S01]  /*6bf0*/  FMUL R29, R38.reuse, R33 ;  /* 0x00000021261d7220 */ /* 0x040fe20000400000 */
[C---:B--2---:R-:W-:Y:S01]  /*6c00*/  FMUL R3, R38.reuse, R6 ;  /* 0x0000000626037220 */ /* 0x044fe20000400000 */
[C---:B------:R-:W-:Y:S01]  /*6c10*/  FMUL R7, R38.reuse, R7 ;  /* 0x0000000726077220 */ /* 0x040fe20000400000 */
[C---:B------:R-:W-:Y:S01]  /*6c20*/  FMUL R6, R38.reuse, R10 ;  /* 0x0000000a26067220 */ /* 0x040fe20000400000 */
[C---:B------:R-:W-:Y:S01]  /*6c30*/  FMUL R11, R38.reuse, R11 ;  /* 0x0000000b260b7220 */ /* 0x040fe20000400000 */
[C---:B------:R-:W-:Y:S01]  /*6c40*/  FFMA R3, R41.reuse, R44, R3 ;  /* 0x0000002c29037223 */ /* 0x040fe20000000003 */
[C---:B------:R-:W-:Y:S01]  /*6c50*/  FFMA R7, R41.reuse, R46, R7 ;  /* 0x0000002e29077223 */ /* 0x040fe20000000007 */
[C---:B------:R-:W-:Y:S01]  /*6c60*/  FFMA R4, R41.reuse, R43, R4 ;  /* 0x0000002b29047223 */ /* 0x040fe20000000004 */
[----:B------:R-:W-:Y:S01]  /*6c70*/  F2FP.F16.E4M3.UNPACK_B R40, R79 ;  /* 0x0000004fff28723e */ /* 0x000fe200020006ff */
[C---:B------:R-:W-:Y:S01]  /*6c80*/  FFMA R5, R41.reuse, R48, R5 ;  /* 0x0000003029057223 */ /* 0x040fe20000000005 */
[C---:B------:R-:W-:Y:S01]  /*6c90*/  FFMA R6, R41.reuse, R45, R6 ;  /* 0x0000002d29067223 */ /* 0x040fe20000000006 */
[----:B------:R-:W-:Y:S01]  /*6ca0*/  F2FP.F16.E4M3.UNPACK_B R42, R79.H1 ;  /* 0x0000004fff2a723e */ /* 0x000fe200030006ff */
[C---:B------:R-:W-:Y:S01]  /*6cb0*/  FFMA R11, R41.reuse, R50, R11 ;  /* 0x00000032290b7223 */ /* 0x040fe2000000000b */
[----:B------:R-:W-:Y:S01]  /*6cc0*/  FFMA R8, R41, R47, R8 ;  /* 0x0000002f29087223 */ /* 0x000fe20000000008 */
[----:B------:R-:W-:Y:S01]  /*6cd0*/  F2FP.SATFINITE.E4M3.F32.PACK_AB_MERGE_C R97, R7, R3, RZ ;  /* 0x000000030761723e */ /* 0x000fe200048070ff */
[C---:B------:R-:W-:Y:S01]  /*6ce0*/  FFMA R9, R41.reuse, R52, R9 ;  /* 0x0000003429097223 */ /* 0x040fe20000000009 */
[----:B------:R-:W-:Y:S01]  /*6cf0*/  FMUL R10, R38, R14 ;  /* 0x0000000e260a7220 */ /* 0x000fe20000400000 */
[----:B------:R-:W-:Y:S01]  /*6d00*/  LEA R109, R90, UR44, 0x3 ;  /* 0x0000002c5a6d7c11 */ /* 0x000fe2000f8e18ff */
[----:B------:R-:W-:Y:S01]  /*6d10*/  FMUL R15, R38, R15 ;  /* 0x0000000f260f7220 */ /* 0x000fe20000400000 */
[--C-:B------:R-:W-:Y:S01]  /*6d20*/  HADD2.F32 R53, -RZ, R55.reuse.H0_H0 ;  /* 0x20000037ff357230 */ /* 0x100fe20000004100 */
[----:B------:R-:W-:Y:S01]  /*6d30*/  F2FP.SATFINITE.E4M3.F32.PACK_AB_MERGE_C R96, R2, R0, R97 ;  /* 0x000000000260723e */ /* 0x000fe20004807061 */
[----:B------:R-:W-:Y:S01]  /*6d40*/  FFMA R10, R41, R49, R10 ;  /* 0x00000031290a7223 */ /* 0x000fe2000000000a */
[----:B------:R-:W-:Y:S01]  /*6d50*/  F2FP.SATFINITE.E4M3.F32.PACK_AB_MERGE_C R97, R11, R6, RZ ;  /* 0x000000060b61723e */ /* 0x000fe200048070ff */
[C---:B------:R-:W-:Y:S01]  /*6d60*/  FFMA R15, R41.reuse, R54, R15 ;  /* 0x00000036290f7223 */ /* 0x040fe2000000000f */
[C---:B------:R-:W-:Y:S01]  /*6d70*/  FFMA R12, R41.reuse, R51, R12 ;  /* 0x00000033290c7223 */ /* 0x040fe2000000000c */
[----:B------:R-:W-:Y:S01]  /*6d80*/  FFMA R13, R41, R56, R13 ;  /* 0x00000038290d7223 */ /* 0x000fe2000000000d */
[----:B------:R-:W-:Y:S01]  /*6d90*/  F2FP.SATFINITE.E4M3.F32.PACK_AB_MERGE_C R97, R5, R4, R97 ;  /* 0x000000040561723e */ /* 0x000fe20004807061 */
[----:B------:R-:W-:Y:S01]  /*6da0*/  HADD2.F32 R58, -RZ, R55.H1_H1 ;  /* 0x30000037ff3a7230 */ /* 0x000fe20000004100 */
[----:B------:R-:W-:Y:S01]  /*6db0*/  F2FP.SATFINITE.E4M3.F32.PACK_AB_MERGE_C R98, R15, R10, RZ ;  /* 0x0000000a0f62723e */ /* 0x000fe200048070ff */
[----:B------:R-:W-:Y:S02]  /*6dc0*/  HADD2.F32 R55, -RZ, R57.H0_H0 ;  /* 0x20000039ff377230 */ /* 0x000fe40000004100 */
[C---:B------:R-:W-:Y:S01]  /*6dd0*/  FMUL R14, R38.reuse, R18 ;  /* 0x00000012260e7220 */ /* 0x040fe20000400000 */
[C---:B------:R-:W-:Y:S01]  /*6de0*/  FMUL R19, R38.reuse, R19 ;  /* 0x0000001326137220 */ /* 0x040fe20000400000 */
[--C-:B------:R-:W-:Y:S02]  /*6df0*/  HADD2.F32 R57, -RZ, R59.reuse.H0_H0 ;  /* 0x2000003bff397230 */ /* 0x100fe40000004100 */
[C---:B------:R-:W-:Y:S01]  /*6e00*/  FMUL R18, R38.reuse, R22 ;  /* 0x0000001626127220 */ /* 0x040fe20000400000 */
[C---:B------:R-:W-:Y:S01]  /*6e10*/  FFMA R14, R41.reuse, R53, R14 ;  /* 0x00000035290e7223 */ /* 0x040fe2000000000e */
[----:B------:R-:W-:Y:S02]  /*6e20*/  HADD2.F32 R62, -RZ, R59.H1_H1 ;  /* 0x3000003bff3e7230 */ /* 0x000fe40000004100 */
[C---:B------:R-:W-:Y:S01]  /*6e30*/  FFMA R19, R41.reuse, R58, R19 ;  /* 0x0000003a29137223 */ /* 0x040fe20000000013 */
[----:B------:R-:W-:Y:S02]  /*6e40*/  HADD2.F32 R59, -RZ, R61.H0_H0 ;  /* 0x2000003dff3b7230 */ /* 0x000fe40000004100 */
[C---:B------:R-:W-:Y:S01]  /*6e50*/  FMUL R23, R38.reuse, R23 ;  /* 0x0000001726177220 */ /* 0x040fe20000400000 */
[C---:B------:R-:W-:Y:S01]  /*6e60*/  FFMA R16, R41.reuse, R55, R16 ;  /* 0x0000003729107223 */ /* 0x040fe20000000010 */
[C---:B------:R-:W-:Y:S01]  /*6e70*/  FFMA R17, R41.reuse, R60, R17 ;  /* 0x0000003c29117223 */ /* 0x040fe20000000011 */
[--C-:B------:R-:W-:Y:S02]  /*6e80*/  HADD2.F32 R61, -RZ, R63.reuse.H0_H0 ;  /* 0x2000003fff3d7230 */ /* 0x100fe40000004100 */
[C---:B------:R-:W-:Y:S01]  /*6e90*/  FFMA R18, R41.reuse, R57, R18 ;  /* 0x0000003929127223 */ /* 0x040fe20000000012 */
[----:B------:R-:W-:Y:S02]  /*6ea0*/  HADD2.F32 R66, -RZ, R63.H1_H1 ;  /* 0x3000003fff427230 */ /* 0x000fe40000004100 */
[C---:B------:R-:W-:Y:S01]  /*6eb0*/  FMUL R22, R38.reuse, R26 ;  /* 0x0000001a26167220 */ /* 0x040fe20000400000 */
[----:B------:R-:W-:Y:S02]  /*6ec0*/  HADD2.F32 R63, -RZ, R65.H0_H0 ;  /* 0x20000041ff3f7230 */ /* 0x000fe40000004100 */
[C---:B------:R-:W-:Y:S01]  /*6ed0*/  FFMA R23, R41.reuse, R62, R23 ;  /* 0x0000003e29177223 */ /* 0x040fe20000000017 */
[C---:B------:R-:W-:Y:S01]  /*6ee0*/  FMUL R27, R38.reuse, R27 ;  /* 0x0000001b261b7220 */ /* 0x040fe20000400000 */
[C---:B------:R-:W-:Y:S01]  /*6ef0*/  FFMA R20, R41.reuse, R59, R20 ;  /* 0x0000003b29147223 */ /* 0x040fe20000000014 */
[C---:B------:R-:W-:Y:S01]  /*6f00*/  FFMA R21, R41.reuse, R64, R21 ;  /* 0x0000004029157223 */ /* 0x040fe20000000015 */
[--C-:B------:R-:W-:Y:S02]  /*6f10*/  HADD2.F32 R65, -RZ, R67.reuse.H0_H0 ;  /* 0x20000043ff417230 */ /* 0x100fe40000004100 */
[C---:B------:R-:W-:Y:S01]  /*6f20*/  FFMA R22, R41.reuse, R61, R22 ;  /* 0x0000003d29167223 */ /* 0x040fe20000000016 */
[----:B------:R-:W-:Y:S02]  /*6f30*/  HADD2.F32 R70, -RZ, R67.H1_H1 ;  /* 0x30000043ff467230 */ /* 0x000fe40000004100 */
[C---:B------:R-:W-:Y:S01]  /*6f40*/  FMUL R26, R38.reuse, R30 ;  /* 0x0000001e261a7220 */ /* 0x040fe20000400000 */
[--C-:B------:R-:W-:Y:S02]  /*6f50*/  HADD2.F32 R67, -RZ, R40.reuse.H0_H0 ;  /* 0x20000028ff437230 */ /* 0x100fe40000004100 */
[C---:B------:R-:W-:Y:S01]  /*6f60*/  FFMA R27, R41.reuse, R66, R27 ;  /* 0x00000042291b7223 */ /* 0x040fe2000000001b */
[C---:B------:R-:W-:Y:S01]  /*6f70*/  FMUL R31, R38.reuse, R31 ;  /* 0x0000001f261f7220 */ /* 0x040fe20000400000 */
[C---:B------:R-:W-:Y:S01]  /*6f80*/  FFMA R24, R41.reuse, R63, R24 ;  /* 0x0000003f29187223 */ /* 0x040fe20000000018 */
[----:B------:R-:W-:Y:S02]  /*6f90*/  HADD2.F32 R40, -RZ, R40.H1_H1 ;  /* 0x30000028ff287230 */ /* 0x000fe40000004100 */
[C---:B------:R-:W-:Y:S01]  /*6fa0*/  FFMA R25, R41.reuse, R68, R25 ;  /* 0x0000004429197223 */ /* 0x040fe20000000019 */
[--C-:B------:R-:W-:Y:S02]  /*6fb0*/  HADD2.F32 R69, -RZ, R42.reuse.H0_H0 ;  /* 0x2000002aff457230 */ /* 0x100fe40000004100 */
[C---:B------:R-:W-:Y:S01]  /*6fc0*/  FFMA R26, R41.reuse, R65, R26 ;  /* 0x00000041291a7223 */ /* 0x040fe2000000001a */
[----:B------:R-:W-:Y:S02]  /*6fd0*/  HADD2.F32 R42, -RZ, R42.H1_H1 ;  /* 0x3000002aff2a7230 */ /* 0x000fe40000004100 */
[C---:B------:R-:W-:Y:S01]  /*6fe0*/  FMUL R30, R38.reuse, R34 ;  /* 0x00000022261e7220 */ /* 0x040fe20000400000 */
[----:B------:R-:W-:Y:S01]  /*6ff0*/  FFMA R31, R41, R70, R31 ;  /* 0x00000046291f7223 */ /* 0x000fe2000000001f */
[----:B------:R-:W-:Y:S01]  /*7000*/  FMUL R35, R38, R35 ;  /* 0x0000002326237220 */ /* 0x000fe20000400000 */
[----:B------:R-:W-:Y:S01]  /*7010*/  F2FP.SATFINITE.E4M3.F32.PACK_AB_MERGE_C R99, R19, R14, RZ ;  /* 0x0000000e1363723e */ /* 0x000fe200048070ff */
[C---:B------:R-:W-:Y:S01]  /*7020*/  FFMA R28, R41.reuse, R67, R28 ;  /* 0x00000043291c7223 */ /* 0x040fe2000000001c */
[C---:B------:R-:W-:Y:S01]  /*7030*/  FFMA R29, R41.reuse, R40, R29 ;  /* 0x00000028291d7223 */ /* 0x040fe2000000001d */
[C---:B------:R-:W-:Y:S01]  /*7040*/  FFMA R30, R41.reuse, R69, R30 ;  /* 0x00000045291e7223 */ /* 0x040fe2000000001e */
[----:B------:R-:W-:Y:S01]  /*7050*/  FFMA R35, R41, R42, R35 ;  /* 0x0000002a29237223 */ /* 0x000fe20000000023 */
[----:B------:R-:W-:Y:S02]  /*7060*/  F2FP.SATFINITE.E4M3.F32.PACK_AB_MERGE_C R98, R9, R8, R98 ;  /* 0x000000080962723e */ /* 0x000fe40004807062 */
[----:B------:R-:W-:Y:S02]  /*7070*/  F2FP.SATFINITE.E4M3.F32.PACK_AB_MERGE_C R99, R13, R12, R99 ;  /* 0x0000000c0d63723e */ /* 0x000fe40004807063 */
[----:B------:R-:W-:Y:S02]  /*7080*/  F2FP.SATFINITE.E4M3.F32.PACK_AB_MERGE_C R104, R23, R18, RZ ;  /* 0x000000121768723e */ /* 0x000fe400048070ff */
[----:B------:R-:W-:Y:S01]  /*7090*/  F2FP.SATFINITE.E4M3.F32.PACK_AB_MERGE_C R105, R27, R22, RZ ;  /* 0x000000161b69723e */ /* 0x000fe200048070ff */
[----:B------:R1:W-:Y:S01]  /*70a0*/  STS.128 [R71+UR44+0x2200], R96 ;  /* 0x0022006047007988 */ /* 0x0003e20008000c2c */
[----:B------:R-:W-:Y:S02]  /*70b0*/  F2FP.SATFINITE.E4M3.F32.PACK_AB_MERGE_C R110, R31, R26, RZ ;  /* 0x0000001a1f6e723e */ /* 0x000fe400048070ff */
[----:B------:R-:W-:Y:S02]  /*70c0*/  F2FP.SATFINITE.E4M3.F32.PACK_AB_MERGE_C R111, R35, R30, RZ ;  /* 0x0000001e236f723e */ /* 0x000fe400048070ff */
[----:B------:R-:W-:Y:S02]  /*70d0*/  F2FP.SATFINITE.E4M3.F32.PACK_AB_MERGE_C R104, R17, R16, R104 ;  /* 0x000000101168723e */ /* 0x000fe40004807068 */
[----:B------:R-:W-:Y:S02]  /*70e0*/  F2FP.SATFINITE.E4M3.F32.PACK_AB_MERGE_C R105, R21, R20, R105 ;  /* 0x000000141569723e */ /* 0x000fe40004807069 */
[----:B------:R-:W-:Y:S02]  /*70f0*/  F2FP.SATFINITE.E4M3.F32.PACK_AB_MERGE_C R106, R25, R24, R110 ;  /* 0x00000018196a723e */ /* 0x000fe4000480706e */
[----:B------:R-:W-:Y:S02]  /*7100*/  F2FP.SATFINITE.E4M3.F32.PACK_AB_MERGE_C R107, R29, R28, R111 ;  /* 0x0000001c1d6b723e */ /* 0x000fe4000480706f */
[----:B------:R-:W-:Y:S03]  /*7110*/  @P6 SHF.L.U32 R110, R89, 0x1f, RZ ;  /* 0x0000001f596e6819 */ /* 0x000fe600000006ff */
[----:B------:R1:W-:Y:S01]  /*7120*/  STS.128 [R101+0x2210], R104 ;  /* 0x0022106865007388 */ /* 0x0003e20000000c00 */
[----:B------:R-:W-:Y:S01]  /*7130*/  @!PT LDS RZ, [RZ] ;  /* 0x00000000fffff984 */ /* 0x000fe20000000800 */
[----:B------:R-:W-:Y:S01]  /*7140*/  @!PT LDS RZ, [RZ] ;  /* 0x00000000fffff984 */ /* 0x000fe20000000800 */
[----:B------:R-:W-:Y:S01]  /*7150*/  @!PT LDS RZ, [RZ] ;  /* 0x00000000fffff984 */ /* 0x000fe20000000800 */
[----:B------:R-:W-:Y:S01]  /*7160*/  @!PT LDS RZ, [RZ] ;  /* 0x00000000fffff984 */ /* 0x000fe20000000800 */
[----:B------:R2:W-:Y:S07]  /*7170*/  MEMBAR.ALL.CTA ;  /* 0x0000000000007992 */ /* 0x0005ee0000008000 */
[----:B--2---:R-:W2:Y:S02]  /*7180*/  FENCE.VIEW.ASYNC.S ;  /* 0x00000000000073c6 */ /* 0x004ea40000000000 */
[----:B--2---:R-:W-:Y:S06]  /*7190*/  BAR.SYNC.DEFER_BLOCKING 0x1, 0x80 ;  /* 0x0042000000007b1d */ /* 0x004fec0000010000 */
[----:B------:R-:W-:Y:S05]  /*71a0*/  @P0 BRA `(.L_x_116) ;  /* 0x0000000000280947 */ /* 0x000fea0003800000 */
[----:B------:R-:W2:Y:S01]  /*71b0*/  LDCU.64 UR6, c[0x0][0x348] ;  /* 0x00006900ff0677ac */ /* 0x000ea20008000a00 */
[----:B------:R-:W-:Y:S01]  /*71c0*/  UIADD3 UR4, UPT, UPT, UR44, 0x2200, URZ ;  /* 0x000022002c047890 */ /* 0x000fe2000fffe0ff */
[----:B------:R-:W-:Y:S05]  /*71d0*/  UMOV UR51, UR36 ;  /* 0x0000002400337c82 */ /* 0x000fea0008000000 */
[----:B------:R-:W-:Y:S04]  /*71e0*/  MOV R94, UR4 ;  /* 0x00000004005e7c02 */ /* 0x000fe80008000f00 */
[----:B------:R-:W-:Y:S01]  /*71f0*/  R2UR UR48, R94 ;  /* 0x000000005e3072ca */ /* 0x000fe200000e0000 */
[----:B--2---:R-:W-:Y:S04]  /*7200*/  UIADD3 UR4, UP0, UPT, UR6, 0x680, URZ ;  /* 0x0000068006047890 */ /* 0x004fe8000ff1e0ff */
[----:B------:R-:W-:Y:S09]  /*7210*/  UIADD3.X UR5, UPT, UPT, URZ, UR7, URZ, UP0, !UPT ;  /* 0x00000007ff057290 */ /* 0x000ff200087fe4ff */
[----:B------:R2:W-:Y:S01]  /*7220*/  UTMASTG.3D [UR48], [UR4] ;  /* 0x00000030040073b5 */ /* 0x0005e20008010000 */
[----:B------:R0:W-:Y:S01]  /*7230*/  UTMACMDFLUSH ;  /* 0x00000000000079b7 */ /* 0x0001e20000000000 */
[----:B--2---:R-:W-:Y:S04]  /*7240*/  DEPBAR.LE SB0, 0x1 ;  /* 0x000080400000791a */ /* 0x004fe80000000000 */
.L_x_116:
[----:B------:R-:W-:Y:S05]  /*7250*/  BSYNC.RECONVERGENT B0 ;  /* 0x0000000000007941 */ /* 0x000fea0003800200 */
.L_x_115:
[----:B------:R-:W-:Y:S06]  /*7260*/  BAR.SYNC.DEFER_BLOCKING 0x1, 0x80 ;  /* 0x0042000000007b1d */ /* 0x000fec0000010000 */
[----:B------:R-:W2:Y:S01]  /*7270*/  @P6 SYNCS.PHASECHK.TRANS64.TRYWAIT P0, [R109+URZ+0x110], R110 ;  /* 0x0001106e6d0065a7 */ /* 0x000ea200080011ff */
[----:B------:R-:W-:Y:S01]  /*7280*/  BSSY B1, `(.L_x_117) ;  /* 0x0000020000017945 */ /* 0x000fe20003800000 */
[----:B--2---:R-:W-:Y:S03]  /*7290*/  @P6 SEL R102, RZ, 0x1, !P0 ;  /* 0x00000001ff666807 */ /* 0x004fe60004000000 */
[----:B------:R-:W-:Y:S05]  /*72a0*/  @!P6 BRA `(.L_x_118) ;  /* 0x000000000074e947 */ /* 0x000fea0003800000 */
[----:B------:R-:W-:Y:S01]  /*72b0*/  ISETP.NE.AND P1, PT, R103, RZ, PT ;  /* 0x000000ff6700720c */ /* 0x000fe20003f25270 */
[----:B------:R-:W2:Y:S01]  /*72c0*/  S2R R0, SR_CgaCtaId ;  /* 0x0000000000007919 */ /* 0x000ea20000008800 */
[----:B------:R-:W-:Y:S01]  /*72d0*/  ISETP.NE.AND P0, PT, R102, RZ, PT ;  /* 0x000000ff6600720c */ /* 0x000fe20003f05270 */
[----:B------:R-:W-:Y:S10]  /*72e0*/  BSSY B0, `(.L_x_119) ;  /* 0x0000008000007945 */ /* 0x000ff40003800000 */
[----:B------:R-:W-:Y:S05]  /*72f0*/  @P1 IMAD R2, R90, 0x1000, R71 ;  /* 0x000010005a021824 */ /* 0x000fea00078e0247 */
[----:B------:R-:W-:Y:S05]  /*7300*/  @P1 IADD3 R3, PT, PT, R2, UR44, RZ ;  /* 0x0000002c02031c10 */ /* 0x000fea000fffe0ff */
[----:B------:R-:W-:Y:S01]  /*7310*/  @P1 IMAD.IADD R3, R3, 0x1, R108 ;  /* 0x0000000103031824 */ /* 0x000fe200078e026c */
[----:B------:R-:W-:Y:S06]  /*7320*/  @P0 BRA `(.L_x_120) ;  /* 0x00000000000c0947 */ /* 0x000fec0003800000 */
[----:B------:R-:W-:Y:S04]  /*7330*/  SHF.L.U32 R4, R89, 0x1f, RZ ;  /* 0x0000001f59047819 */ /* 0x000fe800000006ff */
[----:B------:R-:W3:Y:S02]  /*7340*/  SYNCS.PHASECHK.TRANS64.TRYWAIT P0, [R109+URZ+0x110], R4 ;  /* 0x000110046d0075a7 */ /* 0x000ee400080011ff */
[----:B---3--:R-:W-:Y:S05]  /*7350*/  @!P0 BRA `(.L_x_121) ;  /* 0x0000001800e88947 */ /* 0x008fea0003800000 */
.L_x_120:
[----:B------:R-:W-:Y:S05]  /*7360*/  BSYNC B0 ;  /* 0x0000000000007941 */ /* 0x000fea0003800000 */
.L_x_119:
[----:B------:R-:W-:Y:S01]  /*7370*/  ISETP.NE.AND P0, PT, R103, RZ, PT ;  /* 0x000000ff6700720c */ /* 0x000fe20003f05270 */
[----:B---3--:R-:W-:Y:S02]  /*7380*/  VIADD R109, R109, 0x120 ;  /* 0x000001206d6d7836 */ /* 0x008fe40000000000 */
[----:B------:R-:W-:Y:S03]  /*7390*/  VIADD R90, R90, 0x1 ;  /* 0x000000015a5a7836 */ /* 0x000fe60000000000 */
[----:B--2---:R-:W-:Y:S07]  /*73a0*/  PRMT R0, R0, 0x654, R109 ;  /* 0x0000065400007816 */ /* 0x004fee000000006d */
[----:B------:R2:W3:Y:S04]  /*73b0*/  @P0 LDS.128 R72, [R2+UR44+0x200] ;  /* 0x0002002c02480984 */ /* 0x0004e80008000c00 */
[----:B------:R2:W4:Y:S01]  /*73c0*/  @P0 LDS.128 R76, [R3+0x210] ;  /* 0x00021000034c0984 */ /* 0x0005220000000c00 */
        /* <DEDUP_REMOVED lines=10> */
[----:B--23--:R-:W-:Y:S02]  /*7470*/  LOP3.LUT R89, R89, R0, RZ, 0x3c, !PT ;  /* 0x0000000059597212 */ /* 0x00cfe400078e3cff */
.L_x_118:
[----:B------:R-:W-:Y:S05]  /*7480*/  BSYNC B1 ;  /* 0x0000000000017941 */ /* 0x000fea0003800000 */
.L_x_117:
[----:B------:R-:W-:Y:S05]  /*7490*/  VIADD R0, R39, 0x40 ;  /* 0x0000004027007836 */ /* 0x000fea0000000000 */
[----:B------:R-:W-:Y:S04]  /*74a0*/  SHF.R.U32.HI R0, RZ, 0x15, R0 ;  /* 0x00000015ff007819 */ /* 0x000fe80000011600 */
[----:B------:R-:W-:Y:S11]  /*74b0*/  LOP3.LUT P0, RZ, R0, 0x3, R85, 0x48, !PT ;  /* 0x0000000300ff7812 */ /* 0x000ff60007804855 */
[----:B------:R-:W-:Y:S02]  /*74c0*/  @!UPT UIADD3 URZ, UPT, UPT, URZ, URZ, URZ ;  /* 0x000000fffffff290 */ /* 0x000fe4000fffe0ff */
[----:B------:R-:W-:Y:S05]  /*74d0*/  @!P0 BRA `(.L_x_122) ;  /* 0x0000000000408947 */ /* 0x000fea0003800000 */
[----:B------:R-:W2:Y:S01]  /*74e0*/  LDCU.64 UR8, c[0x4][0x70] ;  /* 0x01000e00ff0877ac */ /* 0x000ea20008000a00 */
[----:B------:R-:W-:Y:S01]  /*74f0*/  MOV R3, 0x0 ;  /* 0x0000000000037802 */ /* 0x000fe20000000f00 */
[----:B------:R-:W-:Y:S02]  /*7500*/  HFMA2 R12, -RZ, RZ, 0, 5.9604644775390625e-08 ;  /* 0x00000001ff0c7431 */ /* 0x000fe400000001ff */
[----:B------:R-:W-:Y:S02]  /*7510*/  IMAD.MOV.U32 R8, RZ, RZ, 0x192 ;  /* 0x00000192ff087424 */ /* 0x000fe400078e00ff */
[----:B------:R-:W-:Y:S01]  /*7520*/  IMAD.MOV.U32 R13, RZ, RZ, RZ ;  /* 0x000000ffff0d7224 */ /* 0x000fe200078e00ff */
[----:B------:R-:W3:Y:S01]  /*7530*/  LDCU.64 UR6, c[0x4][0x78] ;  /* 0x01000f00ff0677ac */ /* 0x000ee20008000a00 */
[----:B------:R-:W1:Y:S01]  /*7540*/  LDC.64 R2, c[0x4][R3] ;  /* 0x0100000003027b82 */ /* 0x000e620000000a00 */
[----:B------:R-:W5:Y:S01]  /*7550*/  LDCU.64 UR4, c[0x4][0x10] ;  /* 0x01000200ff0477ac */ /* 0x000f620008000a00 */
[----:B--2---:R-:W-:Y:S01]  /*7560*/  MOV R5, UR9 ;  /* 0x0000000900057c02 */ /* 0x004fe20008000f00 */
[----:B------:R-:W-:Y:S01]  /*7570*/  IMAD.U32 R4, RZ, RZ, UR8 ;  /* 0x00000008ff047e24 */ /* 0x000fe2000f8e00ff */
[----:B---3--:R-:W-:Y:S01]  /*7580*/  MOV R7, UR7 ;  /* 0x0000000700077c02 */ /* 0x008fe20008000f00 */
[----:B------:R-:W-:Y:S01]  /*7590*/  IMAD.U32 R6, RZ, RZ, UR6 ;  /* 0x00000006ff067e24 */ /* 0x000fe2000f8e00ff */
[----:B-----5:R-:W-:Y:S01]  /*75a0*/  MOV R11, UR5 ;  /* 0x00000005000b7c02 */ /* 0x020fe20008000f00 */
[----:B------:R-:W-:Y:S02]  /*75b0*/  IMAD.U32 R10, RZ, RZ, UR4 ;  /* 0x00000004ff0a7e24 */ /* 0x000fe4000f8e00ff */
[----:B------:R-:W-:Y:S07]  /*75c0*/  LEPC R20, `(.L_x_122) ;  /* 0x000000001014794e */ /* 0x000fee0000000000 */
[----:B-1--4-:R-:W-:Y:S05]  /*75d0*/  CALL.ABS.NOINC R2 ;  /* 0x0000000002007343 */ /* 0x012fea0003c00000 */
.L_x_122:
[----:B------:R-:W-:Y:S01]  /*75e0*/  ISETP.NE.AND P0, PT, R95, RZ, PT ;  /* 0x000000ff5f00720c */ /* 0x000fe20003f05270 */
[----:B------:R-:W-:Y:S05]  /*75f0*/  WARPSYNC.ALL ;  /* 0x0000000000007948 */ /* 0x000fea0003800000 */
[----:B------:R-:W-:Y:S01]  /*7600*/  R2UR UR4, R39 ;  /* 0x00000000270472ca */ /* 0x000fe200000e0000 */
[----:B------:R-:W2:Y:S01]  /*7610*/  S2UR UR6, SR_CgaCtaId ;  /* 0x00000000000679c3 */ /* 0x000ea20000008800 */
[-C--:B------:R-:W-:Y:S01]  /*7620*/  F2FP.F16.E4M3.UNPACK_B R42, R72.reuse ;  /* 0x00000048ff2a723e */ /* 0x080fe200020006ff */
[----:B------:R-:W-:Y:S01]  /*7630*/  BSSY.RECONVERGENT B0, `(.L_x_123) ;  /* 0x000009c000007945 */ /* 0x000fe20003800200 */
[----:B------:R-:W-:Y:S02]  /*7640*/  F2FP.F16.E4M3.UNPACK_B R72, R72.H1 ;  /* 0x00000048ff48723e */ /* 0x000fe400030006ff */
[-C--:B------:R-:W-:Y:S01]  /*7650*/  F2FP.F16.E4M3.UNPACK_B R46, R73.reuse ;  /* 0x00000049ff2e723e */ /* 0x080fe200020006ff */
[--C-:B------:R-:W-:Y:S01]  /*7660*/  HADD2.F32 R40, -RZ, R42.reuse.H0_H0 ;  /* 0x2000002aff287230 */ /* 0x100fe20000004100 */
[----:B------:R-:W-:Y:S01]  /*7670*/  F2FP.F16.E4M3.UNPACK_B R73, R73.H1 ;  /* 0x00000049ff49723e */ /* 0x000fe200030006ff */
[----:B------:R-:W-:Y:S01]  /*7680*/  HADD2.F32 R42, -RZ, R42.H1_H1 ;  /* 0x3000002aff2a7230 */ /* 0x000fe20000004100 */
[-C--:B------:R-:W-:Y:S01]  /*7690*/  F2FP.F16.E4M3.UNPACK_B R50, R74.reuse ;  /* 0x0000004aff32723e */ /* 0x080fe200020006ff */
[----:B------:R-:W-:Y:S01]  /*76a0*/  HADD2.F32 R43, -RZ, R72.H0_H0 ;  /* 0x20000048ff2b7230 */ /* 0x000fe20000004100 */
[----:B------:R-:W-:Y:S01]  /*76b0*/  F2FP.F16.E4M3.UNPACK_B R74, R74.H1 ;  /* 0x0000004aff4a723e */ /* 0x000fe200030006ff */
[----:B------:R-:W-:Y:S01]  /*76c0*/  LDTM.16dp32bit_t0_t15.x32 R4, tmem[UR4+0x40] ;  /* 0x00004004000479ee */ /* 0x000fe20008a80000 */
[----:B------:R-:W3:Y:S01]  /*76d0*/  LDTM.16dp32bit_t16_t31.x32 R4, tmem[UR4+0x60] ;  /* 0x00006004000479ee */ /* 0x000ee20008aa0000 */
[----:B------:R-:W-:Y:S01]  /*76e0*/  NOP ;  /* 0x0000000000007918 */ /* 0x000fe20000000000 */
[--C-:B------:R-:W-:Y:S01]  /*76f0*/  HADD2.F32 R45, -RZ, R46.reuse.H0_H0 ;  /* 0x2000002eff2d7230 */ /* 0x100fe20000004100 */
[----:B------:R-:W-:Y:S01]  /*7700*/  R2UR UR5, R100 ;  /* 0x00000000640572ca */ /* 0x000fe200000e0000 */
[----:B------:R-:W-:Y:S01]  /*7710*/  HADD2.F32 R46, -RZ, R46.H1_H1 ;  /* 0x3000002eff2e7230 */ /* 0x000fe20000004100 */
[----:B------:R-:W-:Y:S01]  /*7720*/  F2FP.F16.E4M3.UNPACK_B R54, R75 ;  /* 0x0000004bff36723e */ /* 0x000fe200020006ff */
[--C-:B------:R-:W-:Y:S01]  /*7730*/  HADD2.F32 R49, -RZ, R50.reuse.H0_H0 ;  /* 0x20000032ff317230 */ /* 0x100fe20000004100 */
[----:B----4-:R-:W-:Y:S01]  /*7740*/  F2FP.F16.E4M3.UNPACK_B R58, R76 ;  /* 0x0000004cff3a723e */ /* 0x010fe200020006ff */
[----:B------:R-:W-:Y:S01]  /*7750*/  HADD2.F32 R50, -RZ, R50.H1_H1 ;  /* 0x30000032ff327230 */ /* 0x000fe20000004100 */
[----:B------:R-:W-:Y:S01]  /*7760*/  F2FP.F16.E4M3.UNPACK_B R62, R77 ;  /* 0x0000004dff3e723e */ /* 0x000fe200020006ff */
[--C-:B------:R-:W-:Y:S01]  /*7770*/  HADD2.F32 R53, -RZ, R54.reuse.H0_H0 ;  /* 0x20000036ff357230 */ /* 0x100fe20000004100 */
[----:B------:R-:W-:Y:S01]  /*7780*/  F2FP.F16.E4M3.UNPACK_B R66, R78 ;  /* 0x0000004eff42723e */ /* 0x000fe200020006ff */
[----:B------:R-:W-:Y:S01]  /*7790*/  HADD2.F32 R54, -RZ, R54.H1_H1 ;  /* 0x30000036ff367230 */ /* 0x000fe20000004100 */
[----:B------:R-:W-:Y:S01]  /*77a0*/  F2FP.F16.E4M3.UNPACK_B R69, R79 ;  /* 0x0000004fff45723e */ /* 0x000fe200020006ff */
[--C-:B------:R-:W-:Y:S01]  /*77b0*/  HADD2.F32 R57, -RZ, R58.reuse.H0_H0 ;  /* 0x2000003aff397230 */ /* 0x100fe20000004100 */
[----:B------:R-:W-:Y:S01]  /*77c0*/  F2FP.F16.E4M3.UNPACK_B R75, R75.H1 ;  /* 0x0000004bff4b723e */ /* 0x000fe200030006ff */
[----:B------:R-:W-:Y:S01]  /*77d0*/  UIADD3 UR4, UPT, UPT, UR5, 0x180, URZ ;  /* 0x0000018005047890 */ /* 0x000fe2000fffe0ff */
[----:B------:R-:W-:Y:S01]  /*77e0*/  HADD2.F32 R59, -RZ, R58.H1_H1 ;  /* 0x3000003aff3b7230 */ /* 0x000fe20000004100 */
[----:B------:R-:W-:Y:S01]  /*77f0*/  F2FP.F16.E4M3.UNPACK_B R76, R76.H1 ;  /* 0x0000004cff4c723e */ /* 0x000fe200030006ff */
[--C-:B------:R-:W-:Y:S01]  /*7800*/  HADD2.F32 R61, -RZ, R62.reuse.H0_H0 ;  /* 0x2000003eff3d7230 */ /* 0x100fe20000004100 */
[----:B------:R-:W-:Y:S01]  /*7810*/  F2FP.F16.E4M3.UNPACK_B R77, R77.H1 ;  /* 0x0000004dff4d723e */ /* 0x000fe200030006ff */
[----:B------:R-:W-:Y:S01]  /*7820*/  HADD2.F32 R62, -RZ, R62.H1_H1 ;  /* 0x3000003eff3e7230 */ /* 0x000fe20000004100 */
[----:B------:R-:W-:Y:S01]  /*7830*/  F2FP.F16.E4M3.UNPACK_B R78, R78.H1 ;  /* 0x0000004eff4e723e */ /* 0x000fe200030006ff */
[--C-:B------:R-:W-:Y:S01]  /*7840*/  HADD2.F32 R65, -RZ, R66.reuse.H0_H0 ;  /* 0x20000042ff417230 */ /* 0x100fe20000004100 */
[----:B--2---:R-:W-:Y:S01]  /*7850*/  UPRMT UR4, UR6, 0x654, UR4 ;  /* 0x0000065406047896 */ /* 0x004fe20008000004 */
        /* <DEDUP_REMOVED lines=8> */
[----:B------:R-:W-:Y:S01]  /*78e0*/  SYNCS.ARRIVE.TRANS64.RED.A1T0 RZ, [UR4], RZ ;  /* 0x000000ffffff79a7 */ /* 0x000fe20008100404 */
        /* <DEDUP_REMOVED lines=15> */
[--C-:B------:R-:W-:Y:S02]  /*79e0*/  HADD2.F32 R47, -RZ, R73.reuse.H0_H0 ;  /* 0x20000049ff2f7230 */ /* 0x100fe40000004100 */
[C---:B------:R-:W-:Y:S01]  /*79f0*/  FMUL R10, R38.reuse, R10 ;  /* 0x0000000a260a7220 */ /* 0x040fe20000400000 */
[C---:B------:R-:W-:Y:S01]  /*7a00*/  FFMA R6, R41.reuse, R43, R6 ;  /* 0x0000002b29067223 */ /* 0x040fe20000000006 */
[----:B------:R-:W-:Y:S02]  /*7a10*/  HADD2.F32 R48, -RZ, R73.H1_H1 ;  /* 0x30000049ff307230 */ /* 0x000fe40000004100 */
[C---:B------:R-:W-:Y:S01]  /*7a20*/  FFMA R7, R41.reuse, R44, R7 ;  /* 0x0000002c29077223 */ /* 0x040fe20000000007 */
[C---:B------:R-:W-:Y:S01]  /*7a30*/  FFMA R8, R41.reuse, R45, R8 ;  /* 0x0000002d29087223 */ /* 0x040fe20000000008 */
[C---:B------:R-:W-:Y:S01]  /*7a40*/  FFMA R9, R41.reuse, R46, R9 ;  /* 0x0000002e29097223 */ /* 0x040fe20000000009 */
[----:B------:R-:W-:Y:S01]  /*7a50*/  FFMA R10, R41, R47, R10 ;  /* 0x0000002f290a7223 */ /* 0x000fe2000000000a */
[----:B------:R-:W-:Y:S01]  /*7a60*/  HADD2.F32 R43, -RZ, R69.H0_H0 ;  /* 0x20000045ff2b7230 */ /* 0x000fe20000004100 */
[----:B-1----:R-:W-:Y:S01]  /*7a70*/  F2FP.SATFINITE.E4M3.F32.PACK_AB_MERGE_C R96, R7, R6, RZ ;  /* 0x000000060760723e */ /* 0x002fe200048070ff */
[C---:B------:R-:W-:Y:S01]  /*7a80*/  FMUL R11, R38.reuse, R11 ;  /* 0x0000000b260b7220 */ /* 0x040fe20000400000 */
[--C-:B------:R-:W-:Y:S02]  /*7a90*/  HADD2.F32 R51, -RZ, R74.reuse.H0_H0 ;  /* 0x2000004aff337230 */ /* 0x100fe40000004100 */
[C---:B------:R-:W-:Y:S01]  /*7aa0*/  FMUL R14, R38.reuse, R14 ;  /* 0x0000000e260e7220 */ /* 0x040fe20000400000 */
[----:B------:R-:W-:Y:S01]  /*7ab0*/  HADD2.F32 R52, -RZ, R74.H1_H1 ;  /* 0x3000004aff347230 */ /* 0x000fe20000004100 */
[----:B------:R-:W-:Y:S01]  /*7ac0*/  F2FP.SATFINITE.E4M3.F32.PACK_AB_MERGE_C R96, R5, R4, R96 ;  /* 0x000000040560723e */ /* 0x000fe20004807060 */
[C---:B------:R-:W-:Y:S01]  /*7ad0*/  FFMA R11, R41.reuse, R48, R11 ;  /* 0x00000030290b7223 */ /* 0x040fe2000000000b */
[C---:B------:R-:W-:Y:S01]  /*7ae0*/  FFMA R12, R41.reuse, R49, R12 ;  /* 0x00000031290c7223 */ /* 0x040fe2000000000c */
[C---:B------:R-:W-:Y:S01]  /*7af0*/  FFMA R13, R41.reuse, R50, R13 ;  /* 0x00000032290d7223 */ /* 0x040fe2000000000d */
[----:B------:R-:W-:Y:S01]  /*7b00*/  FFMA R14, R41, R51, R14 ;  /* 0x00000033290e7223 */ /* 0x000fe2000000000e */
[C---:B------:R-:W-:Y:S01]  /*7b10*/  FMUL R15, R38.reuse, R15 ;  /* 0x0000000f260f7220 */ /* 0x040fe20000400000 */
[----:B------:R-:W-:Y:S01]  /*7b20*/  F2FP.F16.E4M3.UNPACK_B R79, R79.H1 ;  /* 0x0000004fff4f723e */ /* 0x000fe200030006ff */
[--C-:B------:R-:W-:Y:S01]  /*7b30*/  HADD2.F32 R55, -RZ, R75.reuse.H0_H0 ;  /* 0x2000004bff377230 */ /* 0x100fe20000004100 */
[----:B------:R-:W-:Y:S01]  /*7b40*/  F2FP.SATFINITE.E4M3.F32.PACK_AB_MERGE_C R97, R11, R10, RZ ;  /* 0x0000000a0b61723e */ /* 0x000fe200048070ff */
[C---:B------:R-:W-:Y:S01]  /*7b50*/  FFMA R15, R41.reuse, R52, R15 ;  /* 0x00000034290f7223 */ /* 0x040fe2000000000f */
[C---:B------:R-:W-:Y:S01]  /*7b60*/  FFMA R16, R41.reuse, R53, R16 ;  /* 0x0000003529107223 */ /* 0x040fe20000000010 */
[----:B------:R-:W-:Y:S01]  /*7b70*/  FFMA R17, R41, R54, R17 ;  /* 0x0000003629117223 */ /* 0x000fe20000000011 */
[----:B------:R-:W-:Y:S01]  /*7b80*/  F2FP.SATFINITE.E4M3.F32.PACK_AB_MERGE_C R97, R9, R8, R97 ;  /* 0x000000080961723e */ /* 0x000fe20004807061 */
[----:B------:R-:W-:Y:S01]  /*7b90*/  HADD2.F32 R56, -RZ, R75.H1_H1 ;  /* 0x3000004bff387230 */ /* 0x000fe20000004100 */
[----:B------:R-:W-:Y:S01]  /*7ba0*/  F2FP.SATFINITE.E4M3.F32.PACK_AB_MERGE_C R98, R15, R14, RZ ;  /* 0x0000000e0f62723e */ /* 0x000fe200048070ff */
[C---:B------:R-:W-:Y:S01]  /*7bb0*/  FMUL R18, R38.reuse, R18 ;  /* 0x0000001226127220 */ /* 0x040fe20000400000 */
[C---:B------:R-:W-:Y:S01]  /*7bc0*/  FMUL R19, R38.reuse, R19 ;  /* 0x0000001326137220 */ /* 0x040fe20000400000 */
[--C-:B------:R-:W-:Y:S02]  /*7bd0*/  HADD2.F32 R58, -RZ, R76.reuse.H0_H0 ;  /* 0x2000004cff3a7230 */ /* 0x100fe40000004100 */
[C---:B------:R-:W-:Y:S01]  /*7be0*/  FMUL R3, R38.reuse, R22 ;  /* 0x0000001626037220 */ /* 0x040fe20000400000 */
[C---:B------:R-:W-:Y:S01]  /*7bf0*/  FFMA R18, R41.reuse, R55, R18 ;  /* 0x0000003729127223 */ /* 0x040fe20000000012 */
[----:B------:R-:W-:Y:S02]  /*7c00*/  HADD2.F32 R60, -RZ, R76.H1_H1 ;  /* 0x3000004cff3c7230 */ /* 0x000fe40000004100 */
        /* <DEDUP_REMOVED lines=42> */
[----:B------:R-:W-:Y:S03]  /*7eb0*/  IADD3 R70, PT, PT, R36, 0x1, RZ ;  /* 0x0000000124467810 */ /* 0x000fe60007ffe0ff */
        /* <DEDUP_REMOVED lines=10> */
[----:B------:R-:W-:Y:S02]  /*7f60*/  UIADD3 UR9, UPT, UPT, UR49, 0x40, URZ ;  /* 0x0000004031097890 */ /* 0x000fe4000fffe0ff */
[----:B------:R-:W-:Y:S01]  /*7f70*/  UIADD3 UR8, UPT, UPT, UR44, 0x3200, URZ ;  /* 0x000032002c087890 */ /* 0x000fe2000fffe0ff */
[----:B------:R-:W-:Y:S01]  /*7f80*/  UMOV UR10, UR50 ;  /* 0x00000032000a7c82 */ /* 0x000fe20008000000 */
[----:B------:R-:W-:Y:S01]  /*7f90*/  UMOV UR11, UR36 ;  /* 0x00000024000b7c82 */ /* 0x000fe20008000000 */
[----:B--2---:R-:W-:Y:S04]  /*7fa0*/  UIADD3 UR4, UP0, UPT, UR6, 0x680, URZ ;  /* 0x0000068006047890 */ /* 0x004fe8000ff1e0ff */
[----:B------:R-:W-:Y:S09]  /*7fb0*/  UIADD3.X UR5, UPT, UPT, URZ, UR7, URZ, UP0, !UPT ;  /* 0x00000007ff057290 */ /* 0x000ff200087fe4ff */
[----:B------:R2:W-:Y:S01]  /*7fc0*/  UTMASTG.3D [UR8], [UR4] ;  /* 0x00000008040073b5 */ /* 0x0005e20008010000 */
[----:B------:R0:W-:Y:S01]  /*7fd0*/  UTMACMDFLUSH ;  /* 0x00000000000079b7 */ /* 0x0001e20000000000 */
[----:B--2---:R-:W-:Y:S04]  /*7fe0*/  DEPBAR.LE SB0, 0x1 ;  /* 0x000080400000791a */ /* 0x004fe80000000000 */
.L_x_124:
[----:B------:R-:W-:Y:S05]  /*7ff0*/  BSYNC.RECONVERGENT B0 ;  /* 0x0000000000007941 */ /* 0x000fea0003800200 */
.L_x_123:
[----:B------:R-:W-:Y:S01]  /*8000*/  BAR.SYNC.DEFER_BLOCKING 0x1, 0x80 ;  /* 0x0042000000007b1d */ /* 0x000fe20000010000 */
[----:B------:R-:W-:Y:S01]  /*8010*/  ISETP.NE.AND P0, PT, R87, 0x2, PT ;  /* 0x000000025700780c */ /* 0x000fe20003f05270 */
[----:B------:R-:W-:Y:S01]  /*8020*/  UISETP.NE.AND UP0, UPT, UR45, URZ, UPT ;  /* 0x000000ff2d00728c */ /* 0x000fe2000bf05270 */
[----:B------:R-:W-:Y:S01]  /*8030*/  ISETP.NE.AND P1, PT, R70, 0x4, PT ;  /* 0x000000044600780c */ /* 0x000fe20003f25270 */
[----:B------:R-:W-:Y:S01]  /*8040*/  UIADD3 UR30, UPT, UPT, UR37, UR59, URZ ;  /* 0x0000003b251e7290 */ /* 0x000fe2000fffe0ff */
[----:B------:R-:W-:Y:S01]  /*8050*/  SEL R0, RZ, 0x1, P0 ;  /* 0x00000001ff007807 */ /* 0x000fe20000000000 */
[----:B------:R-:W-:Y:S01]  /*8060*/  UIADD3 UR20, UPT, UPT, UR38, UR62, URZ ;  /* 0x0000003e26147290 */ /* 0x000fe2000fffe0ff */
[----:B------:R-:W-:Y:S02]  /*8070*/  SEL R3, RZ, 0x1, P1 ;  /* 0x00000001ff037807 */ /* 0x000fe40000800000 */
[----:B------:R-:W-:Y:S02]  /*8080*/  LOP3.LUT R91, R91, R0, RZ, 0x3c, !PT ;  /* 0x000000005b5b7212 */ /* 0x000fe400078e3cff */
[----:B------:R-:W-:Y:S02]  /*8090*/  LOP3.LUT R92, R92, R3, RZ, 0x3c, !PT ;  /* 0x000000035c5c7212 */ /* 0x000fe400078e3cff */
[----:B------:R-:W-:Y:S02]  /*80a0*/  SEL R87, R87, RZ, P0 ;  /* 0x000000ff57577207 */ /* 0x000fe40000000000 */
[----:B------:R-:W-:Y:S01]  /*80b0*/  SEL R36, R70, RZ, P1 ;  /* 0x000000ff46247207 */ /* 0x000fe20000800000 */
[----:B------:R-:W-:Y:S01]  /*80c0*/  UMOV UR36, UR58 ;  /* 0x0000003a00247c82 */ /* 0x000fe20008000000 */
[----:B------:R-:W-:Y:S05]  /*80d0*/  BRA.U UP0, `(.L_x_125) ;  /* 0xffffffd500987547 */ /* 0x000fea000b83ffff */
[----:B------:R-:W-:Y:S05]  /*80e0*/  EXIT ;  /* 0x000000000000794d */ /* 0x000fea0003800000 */
.L_x_25:
[----:B-1----:R1:W3:Y:S02]  /*80f0*/  SYNCS.PHASECHK.TRANS64.TRYWAIT P0, [R0+URZ+0x1b0], R3 ;  /* 0x0001b003000075a7 */ /* 0x0022e400080011ff */
[----:B---3--:R-:W-:Y:S05]  /*8100*/  @!P0 NANOSLEEP.SYNCS 0x989680 ;  /* 0x009896800000895d */ /* 0x008fea0003900000 */
[----:B------:R-:W3:Y:S02]  /*8110*/  @!P0 SYNCS.PHASECHK.TRANS64 P0, [R0+URZ+0x1b0], R3 ;  /* 0x0001b003000085a7 */ /* 0x000ee400080010ff */
[----:B---3--:R-:W-:Y:S05]  /*8120*/  @!P0 BRA `(.L_x_25) ;  /* 0xfffffffc00f08947 */ /* 0x008fea000383ffff */
[----:B------:R-:W-:Y:S05]  /*8130*/  BRA `(.L_x_126) ;  /* 0xffffff9800347947 */ /* 0x000fea000383ffff */
.L_x_28:
[----:B-1----:R-:W-:-:S07]  /*8140*/  MOV R0, UR33 ;  /* 0x0000002100007c02 */ /* 0x002fce0008000f00 */
.L_x_127:
[----:B-1----:R1:W3:Y:S02]  /*8150*/  SYNCS.PHASECHK.TRANS64.TRYWAIT P0, [R0+URZ+0x88], R3 ;  /* 0x00008803000075a7 */ /* 0x0022e400080011ff */
[----:B---3--:R-:W-:Y:S05]  /*8160*/  @!P0 NANOSLEEP.SYNCS 0x989680 ;  /* 0x009896800000895d */ /* 0x008fea0003900000 */
[----:B------:R-:W3:Y:S02]  /*8170*/  @!P0 SYNCS.PHASECHK.TRANS64 P0, [R0+URZ+0x88], R3 ;  /* 0x00008803000085a7 */ /* 0x000ee400080010ff */
[----:B---3--:R-:W-:Y:S05]  /*8180*/  @!P0 BRA `(.L_x_127) ;  /* 0xfffffffc00f08947 */ /* 0x008fea000383ffff */
[----:B------:R-:W-:Y:S05]  /*8190*/  BRA `(.L_x_27) ;  /* 0xffffff9800747947 */ /* 0x000fea000383ffff */
.L_x_35:
[----:B-1----:R-:W-:-:S07]  /*81a0*/  MOV R0, UR9 ;  /* 0x0000000900007c02 */ /* 0x002fce0008000f00 */
.L_x_128:
[----:B-1----:R1:W3:Y:S02]  /*81b0*/  SYNCS.PHASECHK.TRANS64.TRYWAIT P0, [R0+URZ+0x88], R3 ;  /* 0x00008803000075a7 */ /* 0x0022e400080011ff */
[----:B---3--:R-:W-:Y:S05]  /*81c0*/  @!P0 NANOSLEEP.SYNCS 0x989680 ;  /* 0x009896800000895d */ /* 0x008fea0003900000 */
[----:B------:R-:W3:Y:S02]  /*81d0*/  @!P0 SYNCS.PHASECHK.TRANS64 P0, [R0+URZ+0x88], R3 ;  /* 0x00008803000085a7 */ /* 0x000ee400080010ff */
[----:B---3--:R-:W-:Y:S05]  /*81e0*/  @!P0 BRA `(.L_x_128) ;  /* 0xfffffffc00f08947 */ /* 0x008fea000383ffff */
[----:B------:R-:W-:Y:S05]  /*81f0*/  BRA `(.L_x_34) ;  /* 0xffffff9c00307947 */ /* 0x000fea000383ffff */
.L_x_40:
[----:B-1----:R1:W3:Y:S02]  /*8200*/  SYNCS.PHASECHK.TRANS64.TRYWAIT P0, [R3+URZ+0x140], R0 ;  /* 0x00014000030075a7 */ /* 0x0022e400080011ff */
[----:B---3--:R-:W-:Y:S05]  /*8210*/  @!P0 NANOSLEEP.SYNCS 0x989680 ;  /* 0x009896800000895d */ /* 0x008fea0003900000 */
[----:B------:R-:W3:Y:S02]  /*8220*/  @!P0 SYNCS.PHASECHK.TRANS64 P0, [R3+URZ+0x140], R0 ;  /* 0x00014000030085a7 */ /* 0x000ee400080010ff */
[----:B---3--:R-:W-:Y:S05]  /*8230*/  @!P0 BRA `(.L_x_40) ;  /* 0xfffffffc00f08947 */ /* 0x008fea000383ffff */
[----:B------:R-:W-:Y:S05]  /*8240*/  BRA `(.L_x_129) ;  /* 0xffffff9c00d07947 */ /* 0x000fea000383ffff */
.L_x_44:
[----:B-1----:R-:W-:-:S07]  /*8250*/  MOV R0, UR4 ;  /* 0x0000000400007c02 */ /* 0x002fce0008000f00 */
.L_x_130:
[----:B-1----:R1:W3:Y:S02]  /*8260*/  SYNCS.PHASECHK.TRANS64.TRYWAIT P0, [R0+URZ], R3 ;  /* 0x00000003000075a7 */ /* 0x0022e400080011ff */
[----:B---3--:R-:W-:Y:S05]  /*8270*/  @!P0 NANOSLEEP.SYNCS 0x989680 ;  /* 0x009896800000895d */ /* 0x008fea0003900000 */
[----:B------:R-:W3:Y:S02]  /*8280*/  @!P0 SYNCS.PHASECHK.TRANS64 P0, [R0+URZ], R3 ;  /* 0x00000003000085a7 */ /* 0x000ee400080010ff */
[----:B---3--:R-:W-:Y:S05]  /*8290*/  @!P0 BRA `(.L_x_130) ;  /* 0xfffffffc00f08947 */ /* 0x008fea000383ffff */
[----:B------:R-:W-:Y:S05]  /*82a0*/  BRA `(.L_x_131) ;  /* 0xffffffa400747947 */ /* 0x000fea000383ffff */
.L_x_45:
[----:B------:R-:W-:-:S07]  /*82b0*/  MOV R0, UR5 ;  /* 0x0000000500007c02 */ /* 0x000fce0008000f00 */
.L_x_132:
[----:B-1----:R1:W3:Y:S02]  /*82c0*/  SYNCS.PHASECHK.TRANS64.TRYWAIT P0, [R0+URZ], R3 ;  /* 0x00000003000075a7 */ /* 0x0022e400080011ff */
[----:B---3--:R-:W-:Y:S05]  /*82d0*/  @!P0 NANOSLEEP.SYNCS 0x989680 ;  /* 0x009896800000895d */ /* 0x008fea0003900000 */
[----:B------:R-:W3:Y:S02]  /*82e0*/  @!P0 SYNCS.PHASECHK.TRANS64 P0, [R0+URZ], R3 ;  /* 0x00000003000085a7 */ /* 0x000ee400080010ff */
[----:B---3--:R-:W-:Y:S05]  /*82f0*/  @!P0 BRA `(.L_x_132) ;  /* 0xfffffffc00f08947 */ /* 0x008fea000383ffff */
[----:B------:R-:W-:Y:S05]  /*8300*/  BRA `(.L_x_133) ;  /* 0xffffffa400807947 */ /* 0x000fea000383ffff */
.L_x_46:
[----:B------:R-:W-:-:S07]  /*8310*/  MOV R0, UR5 ;  /* 0x0000000500007c02 */ /* 0x000fce0008000f00 */
.L_x_134:
[----:B-1----:R1:W3:Y:S02]  /*8320*/  SYNCS.PHASECHK.TRANS64.TRYWAIT P0, [R0+URZ], R3 ;  /* 0x00000003000075a7 */ /* 0x0022e400080011ff */
[----:B---3--:R-:W-:Y:S05]  /*8330*/  @!P0 NANOSLEEP.SYNCS 0x989680 ;  /* 0x009896800000895d */ /* 0x008fea0003900000 */
[----:B------:R-:W3:Y:S02]  /*8340*/  @!P0 SYNCS.PHASECHK.TRANS64 P0, [R0+URZ], R3 ;  /* 0x00000003000085a7 */ /* 0x000ee400080010ff */
[----:B---3--:R-:W-:Y:S05]  /*8350*/  @!P0 BRA `(.L_x_134) ;  /* 0xfffffffc00f08947 */ /* 0x008fea000383ffff */
[----:B------:R-:W-:Y:S05]  /*8360*/  BRA `(.L_x_135) ;  /* 0xffffffa4008c7947 */ /* 0x000fea000383ffff */
.L_x_47:
[----:B------:R-:W-:-:S07]  /*8370*/  MOV R0, UR5 ;  /* 0x0000000500007c02 */ /* 0x000fce0008000f00 */
.L_x_136:
[----:B-1----:R1:W3:Y:S02]  /*8380*/  SYNCS.PHASECHK.TRANS64.TRYWAIT P0, [R0+URZ], R3 ;  /* 0x00000003000075a7 */ /* 0x0022e400080011ff */
[----:B---3--:R-:W-:Y:S05]  /*8390*/  @!P0 NANOSLEEP.SYNCS 0x989680 ;  /* 0x009896800000895d */ /* 0x008fea0003900000 */
[----:B------:R-:W3:Y:S02]  /*83a0*/  @!P0 SYNCS.PHASECHK.TRANS64 P0, [R0+URZ], R3 ;  /* 0x00000003000085a7 */ /* 0x000ee400080010ff */
[----:B---3--:R-:W-:Y:S05]  /*83b0*/  @!P0 BRA `(.L_x_136) ;  /* 0xfffffffc00f08947 */ /* 0x008fea000383ffff */
[----:B------:R-:W-:Y:S05]  /*83c0*/  BRA `(.L_x_137) ;  /* 0xffffffa400987947 */ /* 0x000fea000383ffff */
.L_x_48:
[----:B------:R-:W-:-:S07]  /*83d0*/  MOV R0, UR5 ;  /* 0x0000000500007c02 */ /* 0x000fce0008000f00 */
.L_x_138:
[----:B-1----:R1:W3:Y:S02]  /*83e0*/  SYNCS.PHASECHK.TRANS64.TRYWAIT P0, [R0+URZ], R3 ;  /* 0x00000003000075a7 */ /* 0x0022e400080011ff */
[----:B---3--:R-:W-:Y:S05]  /*83f0*/  @!P0 NANOSLEEP.SYNCS 0x989680 ;  /* 0x009896800000895d */ /* 0x008fea0003900000 */
[----:B------:R-:W3:Y:S02]  /*8400*/  @!P0 SYNCS.PHASECHK.TRANS64 P0, [R0+URZ], R3 ;  /* 0x00000003000085a7 */ /* 0x000ee400080010ff */
[----:B---3--:R-:W-:Y:S05]  /*8410*/  @!P0 BRA `(.L_x_138) ;  /* 0xfffffffc00f08947 */ /* 0x008fea000383ffff */
[----:B------:R-:W-:Y:S05]  /*8420*/  BRA `(.L_x_139) ;  /* 0xffffffa400a47947 */ /* 0x000fea000383ffff */
.L_x_49:
[----:B------:R-:W-:-:S07]  /*8430*/  MOV R0, UR5 ;  /* 0x0000000500007c02 */ /* 0x000fce0008000f00 */
.L_x_140:
[----:B-1----:R1:W3:Y:S02]  /*8440*/  SYNCS.PHASECHK.TRANS64.TRYWAIT P0, [R0+URZ], R3 ;  /* 0x00000003000075a7 */ /* 0x0022e400080011ff */
[----:B---3--:R-:W-:Y:S05]  /*8450*/  @!P0 NANOSLEEP.SYNCS 0x989680 ;  /* 0x009896800000895d */ /* 0x008fea0003900000 */
[----:B------:R-:W3:Y:S02]  /*8460*/  @!P0 SYNCS.PHASECHK.TRANS64 P0, [R0+URZ], R3 ;  /* 0x00000003000085a7 */ /* 0x000ee400080010ff */
[----:B---3--:R-:W-:Y:S05]  /*8470*/  @!P0 BRA `(.L_x_140) ;  /* 0xfffffffc00f08947 */ /* 0x008fea000383ffff */
[----:B------:R-:W-:Y:S05]  /*8480*/  BRA `(.L_x_141) ;  /* 0xffffffa400b07947 */ /* 0x000fea000383ffff */
.L_x_50:
[----:B------:R-:W-:-:S07]  /*8490*/  MOV R0, UR5 ;  /* 0x0000000500007c02 */ /* 0x000fce0008000f00 */
.L_x_142:
[----:B-1----:R1:W3:Y:S02]  /*84a0*/  SYNCS.PHASECHK.TRANS64.TRYWAIT P0, [R0+URZ], R3 ;  /* 0x00000003000075a7 */ /* 0x0022e400080011ff */
[----:B---3--:R-:W-:Y:S05]  /*84b0*/  @!P0 NANOSLEEP.SYNCS 0x989680 ;  /* 0x009896800000895d */ /* 0x008fea0003900000 */
[----:B------:R-:W3:Y:S02]  /*84c0*/  @!P0 SYNCS.PHASECHK.TRANS64 P0, [R0+URZ], R3 ;  /* 0x00000003000085a7 */ /* 0x000ee400080010ff */
[----:B---3--:R-:W-:Y:S05]  /*84d0*/  @!P0 BRA `(.L_x_142) ;  /* 0xfffffffc00f08947 */ /* 0x008fea000383ffff */
[----:B------:R-:W-:Y:S05]  /*84e0*/  BRA `(.L_x_143) ;  /* 0xffffffa400bc7947 */ /* 0x000fea000383ffff */
.L_x_51:
[----:B------:R-:W-:-:S07]  /*84f0*/  MOV R0, UR5 ;  /* 0x0000000500007c02 */ /* 0x000fce0008000f00 */
.L_x_144:
[----:B-1----:R1:W3:Y:S02]  /*8500*/  SYNCS.PHASECHK.TRANS64.TRYWAIT P0, [R0+URZ], R3 ;  /* 0x00000003000075a7 */ /* 0x0022e400080011ff */
[----:B---3--:R-:W-:Y:S05]  /*8510*/  @!P0 NANOSLEEP.SYNCS 0x989680 ;  /* 0x009896800000895d */ /* 0x008fea0003900000 */
[----:B------:R-:W3:Y:S02]  /*8520*/  @!P0 SYNCS.PHASECHK.TRANS64 P0, [R0+URZ], R3 ;  /* 0x00000003000085a7 */ /* 0x000ee400080010ff */
[----:B---3--:R-:W-:Y:S05]  /*8530*/  @!P0 BRA `(.L_x_144) ;  /* 0xfffffffc00f08947 */ /* 0x008fea000383ffff */
[----:B------:R-:W-:Y:S05]  /*8540*/  BRA `(.L_x_145) ;  /* 0xffffffa400c87947 */ /* 0x000fea000383ffff */
.L_x_52:
[----:B------:R-:W-:-:S07]  /*8550*/  MOV R0, UR5 ;  /* 0x0000000500007c02 */ /* 0x000fce0008000f00 */
.L_x_146:
[----:B-1----:R1:W3:Y:S02]  /*8560*/  SYNCS.PHASECHK.TRANS64.TRYWAIT P0, [R0+URZ], R3 ;  /* 0x00000003000075a7 */ /* 0x0022e400080011ff */
[----:B---3--:R-:W-:Y:S05]  /*8570*/  @!P0 NANOSLEEP.SYNCS 0x989680 ;  /* 0x009896800000895d */ /* 0x008fea0003900000 */
[----:B------:R-:W3:Y:S02]  /*8580*/  @!P0 SYNCS.PHASECHK.TRANS64 P0, [R0+URZ], R3 ;  /* 0x00000003000085a7 */ /* 0x000ee400080010ff */
[----:B---3--:R-:W-:Y:S05]  /*8590*/  @!P0 BRA `(.L_x_146) ;  /* 0xfffffffc00f08947 */ /* 0x008fea000383ffff */
[----:B------:R-:W-:Y:S05]  /*85a0*/  BRA `(.L_x_147) ;  /* 0xffffffa400d47947 */ /* 0x000fea000383ffff */
.L_x_53:
[----:B------:R-:W-:-:S07]  /*85b0*/  MOV R0, UR5 ;  /* 0x0000000500007c02 */ /* 0x000fce0008000f00 */
.L_x_148:
[----:B-1----:R1:W3:Y:S02]  /*85c0*/  SYNCS.PHASECHK.TRANS64.TRYWAIT P0, [R0+URZ], R3 ;  /* 0x00000003000075a7 */ /* 0x0022e400080011ff */
[----:B---3--:R-:W-:Y:S05]  /*85d0*/  @!P0 NANOSLEEP.SYNCS 0x989680 ;  /* 0x009896800000895d */ /* 0x008fea0003900000 */
[----:B------:R-:W3:Y:S02]  /*85e0*/  @!P0 SYNCS.PHASECHK.TRANS64 P0, [R0+URZ], R3 ;  /* 0x00000003000085a7 */ /* 0x000ee400080010ff */
[----:B---3--:R-:W-:Y:S05]  /*85f0*/  @!P0 BRA `(.L_x_148) ;  /* 0xfffffffc00f08947 */ /* 0x008fea000383ffff */
[----:B------:R-:W-:Y:S05]  /*8600*/  BRA `(.L_x_149) ;  /* 0xffffffa400e07947 */ /* 0x000fea000383ffff */
.L_x_54:
[----:B------:R-:W-:-:S07]  /*8610*/  MOV R0, UR5 ;  /* 0x0000000500007c02 */ /* 0x000fce0008000f00 */
.L_x_150:
[----:B-1----:R1:W3:Y:S02]  /*8620*/  SYNCS.PHASECHK.TRANS64.TRYWAIT P0, [R0+URZ], R3 ;  /* 0x00000003000075a7 */ /* 0x0022e400080011ff */
[----:B---3--:R-:W-:Y:S05]  /*8630*/  @!P0 NANOSLEEP.SYNCS 0x989680 ;  /* 0x009896800000895d */ /* 0x008fea0003900000 */
[----:B------:R-:W3:Y:S02]  /*8640*/  @!P0 SYNCS.PHASECHK.TRANS64 P0, [R0+URZ], R3 ;  /* 0x00000003000085a7 */ /* 0x000ee400080010ff */
[----:B---3--:R-:W-:Y:S05]  /*8650*/  @!P0 BRA `(.L_x_150) ;  /* 0xfffffffc00f08947 */ /* 0x008fea000383ffff */
[----:B------:R-:W-:Y:S05]  /*8660*/  BRA `(.L_x_151) ;  /* 0xffffffa400ec7947 */ /* 0x000fea000383ffff */
.L_x_55:
[----:B------:R-:W-:-:S07]  /*8670*/  MOV R0, UR5 ;  /* 0x0000000500007c02 */ /* 0x000fce0008000f00 */
.L_x_152:
[----:B-1----:R1:W3:Y:S02]  /*8680*/  SYNCS.PHASECHK.TRANS64.TRYWAIT P0, [R0+URZ], R3 ;  /* 0x00000003000075a7 */ /* 0x0022e400080011ff */
[----:B---3--:R-:W-:Y:S05]  /*8690*/  @!P0 NANOSLEEP.SYNCS 0x989680 ;  /* 0x009896800000895d */ /* 0x008fea0003900000 */
[----:B------:R-:W3:Y:S02]  /*86a0*/  @!P0 SYNCS.PHASECHK.TRANS64 P0, [R0+URZ], R3 ;  /* 0x00000003000085a7 */ /* 0x000ee400080010ff */
[----:B---3--:R-:W-:Y:S05]  /*86b0*/  @!P0 BRA `(.L_x_152) ;  /* 0xfffffffc00f08947 */ /* 0x008fea000383ffff */
[----:B------:R-:W-:Y:S05]  /*86c0*/  BRA `(.L_x_153) ;  /* 0xffffffa400f87947 */ /* 0x000fea000383ffff */
.L_x_56:
[----:B------:R-:W-:-:S07]  /*86d0*/  MOV R0, UR5 ;  /* 0x0000000500007c02 */ /* 0x000fce0008000f00 */
.L_x_154:
[----:B-1----:R1:W3:Y:S02]  /*86e0*/  SYNCS.PHASECHK.TRANS64.TRYWAIT P0, [R0+URZ], R3 ;  /* 0x00000003000075a7 */ /* 0x0022e400080011ff */
[----:B---3--:R-:W-:Y:S05]  /*86f0*/  @!P0 NANOSLEEP.SYNCS 0x989680 ;  /* 0x009896800000895d */ /* 0x008fea0003900000 */
[----:B------:R-:W3:Y:S02]  /*8700*/  @!P0 SYNCS.PHASECHK.TRANS64 P0, [R0+URZ], R3 ;  /* 0x00000003000085a7 */ /* 0x000ee400080010ff */
[----:B---3--:R-:W-:Y:S05]  /*8710*/  @!P0 BRA `(.L_x_154) ;  /* 0xfffffffc00f08947 */ /* 0x008fea000383ffff */
[----:B------:R-:W-:Y:S05]  /*8720*/  BRA `(.L_x_155) ;  /* 0xffffffa800047947 */ /* 0x000fea000383ffff */
.L_x_57:
[----:B------:R-:W-:-:S07]  /*8730*/  MOV R0, UR5 ;  /* 0x0000000500007c02 */ /* 0x000fce0008000f00 */
.L_x_156:
[----:B-1----:R1:W3:Y:S02]  /*8740*/  SYNCS.PHASECHK.TRANS64.TRYWAIT P0, [R0+URZ], R3 ;  /* 0x00000003000075a7 */ /* 0x0022e400080011ff */
[----:B---3--:R-:W-:Y:S05]  /*8750*/  @!P0 NANOSLEEP.SYNCS 0x989680 ;  /* 0x009896800000895d */ /* 0x008fea0003900000 */
[----:B------:R-:W3:Y:S02]  /*8760*/  @!P0 SYNCS.PHASECHK.TRANS64 P0, [R0+URZ], R3 ;  /* 0x00000003000085a7 */ /* 0x000ee400080010ff */
[----:B---3--:R-:W-:Y:S05]  /*8770*/  @!P0 BRA `(.L_x_156) ;  /* 0xfffffffc00f08947 */ /* 0x008fea000383ffff */
[----:B------:R-:W-:Y:S05]  /*8780*/  BRA `(.L_x_157) ;  /* 0xffffffa800107947 */ /* 0x000fea000383ffff */
.L_x_58:
[----:B------:R-:W-:-:S07]  /*8790*/  MOV R0, UR5 ;  /* 0x0000000500007c02 */ /* 0x000fce0008000f00 */
.L_x_158:
[----:B-1----:R1:W3:Y:S02]  /*87a0*/  SYNCS.PHASECHK.TRANS64.TRYWAIT P0, [R0+URZ], R3 ;  /* 0x00000003000075a7 */ /* 0x0022e400080011ff */
[----:B---3--:R-:W-:Y:S05]  /*87b0*/  @!P0 NANOSLEEP.SYNCS 0x989680 ;  /* 0x009896800000895d */ /* 0x008fea0003900000 */
[----:B------:R-:W3:Y:S02]  /*87c0*/  @!P0 SYNCS.PHASECHK.TRANS64 P0, [R0+URZ], R3 ;  /* 0x00000003000085a7 */ /* 0x000ee400080010ff */
[----:B---3--:R-:W-:Y:S05]  /*87d0*/  @!P0 BRA `(.L_x_158) ;  /* 0xfffffffc00f08947 */ /* 0x008fea000383ffff */
[----:B------:R-:W-:Y:S05]  /*87e0*/  BRA `(.L_x_159) ;  /* 0xffffffa8001c7947 */ /* 0x000fea000383ffff */
.L_x_59:
[----:B------:R-:W-:-:S07]  /*87f0*/  MOV R0, UR5 ;  /* 0x0000000500007c02 */ /* 0x000fce0008000f00 */
.L_x_160:
[----:B-1----:R1:W3:Y:S02]  /*8800*/  SYNCS.PHASECHK.TRANS64.TRYWAIT P0, [R0+URZ], R3 ;  /* 0x00000003000075a7 */ /* 0x0022e400080011ff */
[----:B---3--:R-:W-:Y:S05]  /*8810*/  @!P0 NANOSLEEP.SYNCS 0x989680 ;  /* 0x009896800000895d */ /* 0x008fea0003900000 */
[----:B------:R-:W3:Y:S02]  /*8820*/  @!P0 SYNCS.PHASECHK.TRANS64 P0, [R0+URZ], R3 ;  /* 0x00000003000085a7 */ /* 0x000ee400080010ff */
[----:B---3--:R-:W-:Y:S05]  /*8830*/  @!P0 BRA `(.L_x_160) ;  /* 0xfffffffc00f08947 */ /* 0x008fea000383ffff */
[----:B------:R-:W-:Y:S05]  /*8840*/  BRA `(.L_x_161) ;  /* 0xffffffa800287947 */ /* 0x000fea000383ffff */
.L_x_62:
[----:B--2---:R2:W3:Y:S02]  /*8850*/  SYNCS.PHASECHK.TRANS64.TRYWAIT P0, [R2+URZ+0x1a0], R5 ;  /* 0x0001a005020075a7 */ /* 0x0044e400080011ff */
[----:B---3--:R-:W-:Y:S05]  /*8860*/  @!P0 NANOSLEEP.SYNCS 0x989680 ;  /* 0x009896800000895d */ /* 0x008fea0003900000 */
[----:B------:R-:W3:Y:S02]  /*8870*/  @!P0 SYNCS.PHASECHK.TRANS64 P0, [R2+URZ+0x1a0], R5 ;  /* 0x0001a005020085a7 */ /* 0x000ee400080010ff */
[----:B---3--:R-:W-:Y:S05]  /*8880*/  @!P0 BRA `(.L_x_62) ;  /* 0xfffffffc00f08947 */ /* 0x008fea000383ffff */
[----:B------:R-:W-:Y:S05]  /*8890*/  BRA `(.L_x_162) ;  /* 0xffffffa8008c7947 */ /* 0x000fea000383ffff */
.L_x_63:
[----:B------:R-:W-:-:S07]  /*88a0*/  MOV R2, UR4 ;  /* 0x0000000400027c02 */ /* 0x000fce0008000f00 */
.L_x_163:
[----:B--2---:R2:W3:Y:S02]  /*88b0*/  SYNCS.PHASECHK.TRANS64.TRYWAIT P0, [R2+URZ+0x150], R5 ;  /* 0x00015005020075a7 */ /* 0x0044e400080011ff */
[----:B---3--:R-:W-:Y:S05]  /*88c0*/  @!P0 NANOSLEEP.SYNCS 0x989680 ;  /* 0x009896800000895d */ /* 0x008fea0003900000 */
[----:B------:R-:W3:Y:S02]  /*88d0*/  @!P0 SYNCS.PHASECHK.TRANS64 P0, [R2+URZ+0x150], R5 ;  /* 0x00015005020085a7 */ /* 0x000ee400080010ff */
[----:B---3--:R-:W-:Y:S05]  /*88e0*/  @!P0 BRA `(.L_x_163) ;  /* 0xfffffffc00f08947 */ /* 0x008fea000383ffff */
[----:B------:R-:W-:Y:S05]  /*88f0*/  BRA `(.L_x_164) ;  /* 0xffffffa8009c7947 */ /* 0x000fea000383ffff */
.L_x_64:
[----:B--2---:R2:W3:Y:S02]  /*8900*/  SYNCS.PHASECHK.TRANS64.TRYWAIT P1, [R2+URZ+0x140], R5 ;  /* 0x00014005020075a7 */ /* 0x0044e400080211ff */
[----:B---3--:R-:W-:Y:S05]  /*8910*/  @!P1 NANOSLEEP.SYNCS 0x989680 ;  /* 0x009896800000995d */ /* 0x008fea0003900000 */
[----:B------:R-:W3:Y:S02]  /*8920*/  @!P1 SYNCS.PHASECHK.TRANS64 P1, [R2+URZ+0x140], R5 ;  /* 0x00014005020095a7 */ /* 0x000ee400080210ff */
[----:B---3--:R-:W-:Y:S05]  /*8930*/  @!P1 BRA `(.L_x_64) ;  /* 0xfffffffc00f09947 */ /* 0x008fea000383ffff */
[----:B------:R-:W-:Y:S05]  /*8940*/  BRA `(.L_x_165) ;  /* 0xffffffa800cc7947 */ /* 0x000fea000383ffff */
.L_x_67:
[----:B------:R-:W-:-:S07]  /*8950*/  MOV R0, UR4 ;  /* 0x0000000400007c02 */ /* 0x000fce0008000f00 */
.L_x_166:
[----:B--2---:R2:W3:Y:S02]  /*8960*/  SYNCS.PHASECHK.TRANS64.TRYWAIT P0, [R0+URZ+0x150], R3 ;  /* 0x00015003000075a7 */ /* 0x0044e400080011ff */
[----:B---3--:R-:W-:Y:S05]  /*8970*/  @!P0 NANOSLEEP.SYNCS 0x989680 ;  /* 0x009896800000895d */ /* 0x008fea0003900000 */
[----:B------:R-:W3:Y:S02]  /*8980*/  @!P0 SYNCS.PHASECHK.TRANS64 P0, [R0+URZ+0x150], R3 ;  /* 0x00015003000085a7 */ /* 0x000ee400080010ff */
[----:B---3--:R-:W-:Y:S05]  /*8990*/  @!P0 BRA `(.L_x_166) ;  /* 0xfffffffc00f08947 */ /* 0x008fea000383ffff */
[----:B------:R-:W-:Y:S05]  /*89a0*/  BRA `(.L_x_66) ;  /* 0xffffffac00207947 */ /* 0x000fea000383ffff */
.L_x_74:
[----:B-1----:R1:W2:Y:S02]  /*89b0*/  SYNCS.PHASECHK.TRANS64.TRYWAIT P1, [R0+URZ+0x140], R5 ;  /* 0x00014005000075a7 */ /* 0x0022a400080211ff */
[----:B--2---:R-:W-:Y:S05]  /*89c0*/  @!P1 NANOSLEEP.SYNCS 0x989680 ;  /* 0x009896800000995d */ /* 0x004fea0003900000 */
[----:B------:R-:W2:Y:S02]  /*89d0*/  @!P1 SYNCS.PHASECHK.TRANS64 P1, [R0+URZ+0x140], R5 ;  /* 0x00014005000095a7 */ /* 0x000ea400080210ff */
[----:B--2---:R-:W-:Y:S05]  /*89e0*/  @!P1 BRA `(.L_x_74) ;  /* 0xfffffffc00f09947 */ /* 0x004fea000383ffff */
[----:B------:R-:W-:Y:S05]  /*89f0*/  BRA `(.L_x_167) ;  /* 0xffffffb000887947 */ /* 0x000fea000383ffff */
.L_x_75:
[----:B------:R-:W-:-:S07]  /*8a00*/  MOV R3, UR23 ;  /* 0x0000001700037c02 */ /* 0x000fce0008000f00 */
.L_x_168:
[----:B-1----:R1:W2:Y:S02]  /*8a10*/  SYNCS.PHASECHK.TRANS64.TRYWAIT P0, [R3+URZ+0x180], R0 ;  /* 0x00018000030075a7 */ /* 0x0022a400080011ff */
[----:B--2---:R-:W-:Y:S05]  /*8a20*/  @!P0 NANOSLEEP.SYNCS 0x989680 ;  /* 0x009896800000895d */ /* 0x004fea0003900000 */
[----:B------:R-:W2:Y:S02]  /*8a30*/  @!P0 SYNCS.PHASECHK.TRANS64 P0, [R3+URZ+0x180], R0 ;  /* 0x00018000030085a7 */ /* 0x000ea400080010ff */
[----:B--2---:R-:W-:Y:S05]  /*8a40*/  @!P0 BRA `(.L_x_168) ;  /* 0xfffffffc00f08947 */ /* 0x004fea000383ffff */
[----:B------:R-:W-:Y:S05]  /*8a50*/  BRA `(.L_x_169) ;  /* 0xffffffb000d87947 */ /* 0x000fea000383ffff */
.L_x_78:
[----:B------:R-:W-:Y:S07]  /*8a60*/  MOV R0, UR5 ;  /* 0x0000000500007c02 */ /* 0x000fee0008000f00 */
.L_x_170:
[----:B-1----:R1:W2:Y:S02]  /*8a70*/  SYNCS.PHASECHK.TRANS64.TRYWAIT P0, [R0+URZ], R3 ;  /* 0x00000003000075a7 */ /* 0x0022a400080011ff */
[----:B--2---:R-:W-:Y:S05]  /*8a80*/  @!P0 NANOSLEEP.SYNCS 0x989680 ;  /* 0x009896800000895d */ /* 0x004fea0003900000 */
[----:B------:R-:W2:Y:S02]  /*8a90*/  @!P0 SYNCS.PHASECHK.TRANS64 P0, [R0+URZ], R3 ;  /* 0x00000003000085a7 */ /* 0x000ea400080010ff */
[----:B--2---:R-:W-:Y:S05]  /*8aa0*/  @!P0 BRA `(.L_x_170) ;  /* 0xfffffffc00f08947 */ /* 0x004fea000383ffff */
[----:B------:R-:W-:Y:S05]  /*8ab0*/  BRA `(.L_x_77) ;  /* 0xffffffb000f47947 */ /* 0x000fea000383ffff */
.L_x_81:
[----:B------:R-:W-:-:S07]  /*8ac0*/  MOV R0, UR4 ;  /* 0x0000000400007c02 */ /* 0x000fce0008000f00 */
.L_x_171:
[----:B--2---:R2:W4:Y:S02]  /*8ad0*/  SYNCS.PHASECHK.TRANS64.TRYWAIT P0, [R0+URZ], R3 ;  /* 0x00000003000075a7 */ /* 0x00452400080011ff */
[----:B----4-:R-:W-:Y:S05]  /*8ae0*/  @!P0 NANOSLEEP.SYNCS 0x989680 ;  /* 0x009896800000895d */ /* 0x010fea0003900000 */
[----:B------:R-:W4:Y:S02]  /*8af0*/  @!P0 SYNCS.PHASECHK.TRANS64 P0, [R0+URZ], R3 ;  /* 0x00000003000085a7 */ /* 0x000f2400080010ff */
[----:B----4-:R-:W-:Y:S05]  /*8b00*/  @!P0 BRA `(.L_x_171) ;  /* 0xfffffffc00f08947 */ /* 0x010fea000383ffff */
[----:B------:R-:W-:Y:S05]  /*8b10*/  BRA `(.L_x_172) ;  /* 0xffffffb400a87947 */ /* 0x000fea000383ffff */
.L_x_82:
[----:B------:R-:W-:-:S07]  /*8b20*/  MOV R0, UR5 ;  /* 0x0000000500007c02 */ /* 0x000fce0008000f00 */
.L_x_173:
[----:B-1----:R1:W2:Y:S02]  /*8b30*/  SYNCS.PHASECHK.TRANS64.TRYWAIT P0, [R0+URZ], R3 ;  /* 0x00000003000075a7 */ /* 0x0022a400080011ff */
[----:B--2---:R-:W-:Y:S05]  /*8b40*/  @!P0 NANOSLEEP.SYNCS 0x989680 ;  /* 0x009896800000895d */ /* 0x004fea0003900000 */
[----:B------:R-:W2:Y:S02]  /*8b50*/  @!P0 SYNCS.PHASECHK.TRANS64 P0, [R0+URZ], R3 ;  /* 0x00000003000085a7 */ /* 0x000ea400080010ff */
[----:B--2---:R-:W-:Y:S05]  /*8b60*/  @!P0 BRA `(.L_x_173) ;  /* 0xfffffffc00f08947 */ /* 0x004fea000383ffff */
[----:B------:R-:W-:Y:S05]  /*8b70*/  BRA `(.L_x_174) ;  /* 0xffffffb400b47947 */ /* 0x000fea000383ffff */
.L_x_83:
[----:B------:R-:W-:-:S07]  /*8b80*/  MOV R0, UR5 ;  /* 0x0000000500007c02 */ /* 0x000fce0008000f00 */
.L_x_175:
[----:B-1----:R1:W2:Y:S02]  /*8b90*/  SYNCS.PHASECHK.TRANS64.TRYWAIT P0, [R0+URZ], R3 ;  /* 0x00000003000075a7 */ /* 0x0022a400080011ff */
[----:B--2---:R-:W-:Y:S05]  /*8ba0*/  @!P0 NANOSLEEP.SYNCS 0x989680 ;  /* 0x009896800000895d */ /* 0x004fea0003900000 */
[----:B------:R-:W2:Y:S02]  /*8bb0*/  @!P0 SYNCS.PHASECHK.TRANS64 P0, [R0+URZ], R3 ;  /* 0x00000003000085a7 */ /* 0x000ea400080010ff */
[----:B--2---:R-:W-:Y:S05]  /*8bc0*/  @!P0 BRA `(.L_x_175) ;  /* 0xfffffffc00f08947 */ /* 0x004fea000383ffff */
[----:B------:R-:W-:Y:S05]  /*8bd0*/  BRA `(.L_x_176) ;  /* 0xffffffb400c07947 */ /* 0x000fea000383ffff */
.L_x_84:
[----:B------:R-:W-:-:S07]  /*8be0*/  MOV R0, UR4 ;  /* 0x0000000400007c02 */ /* 0x000fce0008000f00 */
.L_x_177:
[----:B-1----:R1:W2:Y:S02]  /*8bf0*/  SYNCS.PHASECHK.TRANS64.TRYWAIT P0, [R0+URZ], R3 ;  /* 0x00000003000075a7 */ /* 0x0022a400080011ff */
[----:B--2---:R-:W-:Y:S05]  /*8c00*/  @!P0 NANOSLEEP.SYNCS 0x989680 ;  /* 0x009896800000895d */ /* 0x004fea0003900000 */
[----:B------:R-:W2:Y:S02]  /*8c10*/  @!P0 SYNCS.PHASECHK.TRANS64 P0, [R0+URZ], R3 ;  /* 0x00000003000085a7 */ /* 0x000ea400080010ff */
[----:B--2---:R-:W-:Y:S05]  /*8c20*/  @!P0 BRA `(.L_x_177) ;  /* 0xfffffffc00f08947 */ /* 0x004fea000383ffff */
[----:B------:R-:W-:Y:S05]  /*8c30*/  BRA `(.L_x_178) ;  /* 0xffffffb400cc7947 */ /* 0x000fea000383ffff */
.L_x_89:
[----:B-1----:R1:W2:Y:S02]  /*8c40*/  SYNCS.PHASECHK.TRANS64.TRYWAIT P0, [R8+URZ+0x140], R5 ;  /* 0x00014005080075a7 */ /* 0x0022a400080011ff */
[----:B--2---:R-:W-:Y:S05]  /*8c50*/  @!P0 NANOSLEEP.SYNCS 0x989680 ;  /* 0x009896800000895d */ /* 0x004fea0003900000 */
[----:B------:R-:W2:Y:S02]  /*8c60*/  @!P0 SYNCS.PHASECHK.TRANS64 P0, [R8+URZ+0x140], R5 ;  /* 0x00014005080085a7 */ /* 0x000ea400080010ff */
[----:B--2---:R-:W-:Y:S05]  /*8c70*/  @!P0 BRA `(.L_x_89) ;  /* 0xfffffffc00f08947 */ /* 0x004fea000383ffff */
[----:B------:R-:W-:Y:S05]  /*8c80*/  BRA `(.L_x_179) ;  /* 0xffffffbc00007947 */ /* 0x000fea000383ffff */
.L_x_92:
[----:B------:R-:W-:Y:S07]  /*8c90*/  MOV R0, UR21 ;  /* 0x0000001500007c02 */ /* 0x000fee0008000f00 */
.L_x_180:
[----:B-1----:R1:W2:Y:S02]  /*8ca0*/  SYNCS.PHASECHK.TRANS64.TRYWAIT P1, [R0+URZ+0x138], R5 ;  /* 0x00013805000075a7 */ /* 0x0022a400080211ff */
[----:B--2---:R-:W-:Y:S05]  /*8cb0*/  @!P1 NANOSLEEP.SYNCS 0x989680 ;  /* 0x009896800000995d */ /* 0x004fea0003900000 */
[----:B------:R-:W2:Y:S02]  /*8cc0*/  @!P1 SYNCS.PHASECHK.TRANS64 P1, [R0+URZ+0x138], R5 ;  /* 0x00013805000095a7 */ /* 0x000ea400080210ff */
[----:B--2---:R-:W-:Y:S05]  /*8cd0*/  @!P1 BRA `(.L_x_180) ;  /* 0xfffffffc00f09947 */ /* 0x004fea000383ffff */
[----:B------:R-:W-:Y:S05]  /*8ce0*/  BRA `(.L_x_91) ;  /* 0xffffffc0007c7947 */ /* 0x000fea000383ffff */
.L_x_95:
[----:B-1----:R-:W-:Y:S07]  /*8cf0*/  MOV R5, UR21 ;  /* 0x0000001500057c02 */ /* 0x002fee0008000f00 */
.L_x_181:
[----:B-1----:R1:W2:Y:S02]  /*8d00*/  SYNCS.PHASECHK.TRANS64.TRYWAIT P0, [R5+URZ+0x120], R4 ;  /* 0x00012004050075a7 */ /* 0x0022a400080011ff */
[----:B--2---:R-:W-:Y:S05]  /*8d10*/  @!P0 NANOSLEEP.SYNCS 0x989680 ;  /* 0x009896800000895d */ /* 0x004fea0003900000 */
[----:B------:R-:W2:Y:S02]  /*8d20*/  @!P0 SYNCS.PHASECHK.TRANS64 P0, [R5+URZ+0x120], R4 ;  /* 0x00012004050085a7 */ /* 0x000ea400080010ff */
[----:B--2---:R-:W-:Y:S05]  /*8d30*/  @!P0 BRA `(.L_x_181) ;  /* 0xfffffffc00f08947 */ /* 0x004fea000383ffff */
[----:B------:R-:W-:Y:S05]  /*8d40*/  BRA `(.L_x_182) ;  /* 0xffffffc000d47947 */ /* 0x000fea000383ffff */
.L_x_96:
[----:B------:R-:W-:Y:S07]  /*8d50*/  MOV R5, UR21 ;  /* 0x0000001500057c02 */ /* 0x000fee0008000f00 */
.L_x_183:
[----:B-1----:R1:W2:Y:S02]  /*8d60*/  SYNCS.PHASECHK.TRANS64.TRYWAIT P0, [R5+URZ+0x128], R4 ;  /* 0x00012804050075a7 */ /* 0x0022a400080011ff */
[----:B--2---:R-:W-:Y:S05]  /*8d70*/  @!P0 NANOSLEEP.SYNCS 0x989680 ;  /* 0x009896800000895d */ /* 0x004fea0003900000 */
[----:B------:R-:W2:Y:S02]  /*8d80*/  @!P0 SYNCS.PHASECHK.TRANS64 P0, [R5+URZ+0x128], R4 ;  /* 0x00012804050085a7 */ /* 0x000ea400080010ff */
[----:B--2---:R-:W-:Y:S05]  /*8d90*/  @!P0 BRA `(.L_x_183) ;  /* 0xfffffffc00f08947 */ /* 0x004fea000383ffff */
[----:B------:R-:W-:Y:S05]  /*8da0*/  BRA `(.L_x_184) ;  /* 0xffffffc400147947 */ /* 0x000fea000383ffff */
.L_x_98:
[----:B------:R-:W-:-:S07]  /*8db0*/  MOV R0, UR21 ;  /* 0x0000001500007c02 */ /* 0x000fce0008000f00 */
.L_x_185:
[----:B-1----:R1:W2:Y:S02]  /*8dc0*/  SYNCS.PHASECHK.TRANS64.TRYWAIT P0, [R0+URZ+0x120], R3 ;  /* 0x00012003000075a7 */ /* 0x0022a400080011ff */
[----:B--2---:R-:W-:Y:S05]  /*8dd0*/  @!P0 NANOSLEEP.SYNCS 0x989680 ;  /* 0x009896800000895d */ /* 0x004fea0003900000 */
[----:B------:R-:W2:Y:S02]  /*8de0*/  @!P0 SYNCS.PHASECHK.TRANS64 P0, [R0+URZ+0x120], R3 ;  /* 0x00012003000085a7 */ /* 0x000ea400080010ff */
[----:B--2---:R-:W-:Y:S05]  /*8df0*/  @!P0 BRA `(.L_x_185) ;  /* 0xfffffffc00f08947 */ /* 0x004fea000383ffff */
[----:B------:R-:W-:Y:S05]  /*8e00*/  BRA `(.L_x_186) ;  /* 0xffffffc400847947 */ /* 0x000fea000383ffff */
.L_x_100:
[----:B-1----:R1:W2:Y:S02]  /*8e10*/  SYNCS.PHASECHK.TRANS64.TRYWAIT P0, [R3+URZ+0x140], R0 ;  /* 0x00014000030075a7 */ /* 0x0022a400080011ff */
[----:B--2---:R-:W-:Y:S05]  /*8e20*/  @!P0 NANOSLEEP.SYNCS 0x989680 ;  /* 0x009896800000895d */ /* 0x004fea0003900000 */
[----:B------:R-:W2:Y:S02]  /*8e30*/  @!P0 SYNCS.PHASECHK.TRANS64 P0, [R3+URZ+0x140], R0 ;  /* 0x00014000030085a7 */ /* 0x000ea400080010ff */
[----:B--2---:R-:W-:Y:S05]  /*8e40*/  @!P0 BRA `(.L_x_100) ;  /* 0xfffffffc00f08947 */ /* 0x004fea000383ffff */
[----:B------:R-:W-:Y:S05]  /*8e50*/  BRA `(.L_x_187) ;  /* 0xffffffc8004c7947 */ /* 0x000fea000383ffff */
.L_x_111:
[----:B--2---:R2:W1:Y:S02]  /*8e60*/  SYNCS.PHASECHK.TRANS64.TRYWAIT P1, [R2+URZ+0x110], R5 ;  /* 0x00011005020075a7 */ /* 0x00446400080211ff */
[----:B-1----:R-:W-:Y:S05]  /*8e70*/  @!P1 NANOSLEEP.SYNCS 0x989680 ;  /* 0x009896800000995d */ /* 0x002fea0003900000 */
[----:B------:R-:W1:Y:S02]  /*8e80*/  @!P1 SYNCS.PHASECHK.TRANS64 P1, [R2+URZ+0x110], R5 ;  /* 0x00011005020095a7 */ /* 0x000e6400080210ff */
[----:B-1----:R-:W-:Y:S05]  /*8e90*/  @!P1 BRA `(.L_x_111) ;  /* 0xfffffffc00f09947 */ /* 0x002fea000383ffff */
[----:B------:R-:W-:Y:S05]  /*8ea0*/  BRA `(.L_x_110) ;  /* 0xffffffd400c07947 */ /* 0x000fea000383ffff */
.L_x_113:
[----:B--2---:R2:W4:Y:S02]  /*8eb0*/  SYNCS.PHASECHK.TRANS64.TRYWAIT P0, [R100+URZ+0x160], R3 ;  /* 0x00016003640075a7 */ /* 0x00452400080011ff */
[----:B----4-:R-:W-:Y:S05]  /*8ec0*/  @!P0 NANOSLEEP.SYNCS 0x989680 ;  /* 0x009896800000895d */ /* 0x010fea0003900000 */
[----:B------:R-:W4:Y:S02]  /*8ed0*/  @!P0 SYNCS.PHASECHK.TRANS64 P0, [R100+URZ+0x160], R3 ;  /* 0x00016003640085a7 */ /* 0x000f2400080010ff */
[----:B----4-:R-:W-:Y:S05]  /*8ee0*/  @!P0 BRA `(.L_x_113) ;  /* 0xfffffffc00f08947 */ /* 0x010fea000383ffff */
[----:B------:R-:W-:Y:S05]  /*8ef0*/  BRA `(.L_x_112) ;  /* 0xffffffd800107947 */ /* 0x000fea000383ffff */
.L_x_121:
[----:B---3--:R3:W4:Y:S02]  /*8f00*/  SYNCS.PHASECHK.TRANS64.TRYWAIT P0, [R109+URZ+0x110], R4 ;  /* 0x000110046d0075a7 */ /* 0x00872400080011ff */
[----:B----4-:R-:W-:Y:S05]  /*8f10*/  @!P0 NANOSLEEP.SYNCS 0x989680 ;  /* 0x009896800000895d */ /* 0x010fea0003900000 */
[----:B------:R-:W4:Y:S02]  /*8f20*/  @!P0 SYNCS.PHASECHK.TRANS64 P0, [R109+URZ+0x110], R4 ;  /* 0x000110046d0085a7 */ /* 0x000f2400080010ff */
[----:B----4-:R-:W-:Y:S05]  /*8f30*/  @!P0 BRA `(.L_x_121) ;  /* 0xfffffffc00f08947 */ /* 0x010fea000383ffff */
[----:B------:R-:W-:Y:S05]  /*8f40*/  BRA `(.L_x_120) ;  /* 0xffffffe400047947 */ /* 0x000fea000383ffff */
        .weak           $__internal_0_$__cuda_sm10x_tcgen05_guardrail_trap_col_being_dealloced_not_returned_by_alloc
        .type           $__internal_0_$__cuda_sm10x_tcgen05_guardrail_trap_col_being_dealloced_not_returned_by_alloc,@function
        .size           $__internal_0_$__cuda_sm10x_tcgen05_guardrail_trap_col_being_dealloced_not_returned_by_alloc,($__internal_1_$__cuda_sm10x_tcgen05_guardrail_trap_phase_invalid_during_alloc - $__internal_0_$__cuda_sm10x_tcgen05_guardrail_trap_col_being_dealloced_not_returned_by_alloc)
$__internal_0_$__cuda_sm10x_tcgen05_guardrail_trap_col_being_dealloced_not_returned_by_alloc:
[----:B------:R-:W-:Y:S05]  /*8f50*/  BPT.TRAP 0x1 ;  /* 0x000000040000795c */ /* 0x000fea0000300000 */
[----:B------:R-:W-:-:S04]  /*8f60*/  HFMA2 R3, -RZ, RZ, 0, 0 ;  /* 0x00000000ff037431 */ /* 0x000fc800000001ff */
[----:B------:R-:W-:Y:S05]  /*8f70*/  RET.REL.NODEC R2 `(_ZN7cutlass13device_kernelINS_4gemm6kernel13GemmUniversalIN4cute5tupleIJiiiiEEENS1_10collective13CollectiveMmaINS1_35MainloopSm100TmaUmmaWarpSpecializedILi17ELi2ELi4ENS5_IJNS4_1CILi2EEENSA_ILi1EEESC_EEEEENS5_IJNSA_ILi64EEENSA_ILi128EEESF_EEENS_12float_e4m3_tENS5_IJlSC_lEEESI_SJ_NS4_8TiledMMAINS4_8MMA_AtomIJNS4_10MMA_TraitsINS4_19SM100_MMA_F8F6F4_SSEJSI_SI_fSF_SG_NS4_17integral_constantINS4_4UMMA5MajorELSQ_0EEESR_NSO_INSP_7ScaleInELSS_0EEEST_EEEEEENS4_6LayoutINS5_IJSC_SC_SC_EEENS5_IJNSA_ILi0EEESY_SY_EEEEENS5_IJNS4_10UnderscoreES11_S11_EEEEENS4_13SM90_TMA_LOADENS4_14ComposedLayoutINS4_7SwizzleILi2ELi4ELi3EEENS4_18smem_ptr_flag_bitsILi8EEENSW_INS5_IJNSA_ILi8EEESF_EEENS5_IJSF_SC_EEEEEEEvNS4_8identityENS4_23SM90_TMA_LOAD_MULTICASTES1E_vS1F_EENS_8epilogue10collective18CollectiveEpilogueINS1I_23Sm100TmaWarpSpecializedILi2ELi2ELi32ELb0ELb0EEEJSH_NS5_IJNSW_ISF_SC_EES1N_EEESI_SJ_SI_SJ_NS1I_6fusion15FusionCallbacksIS1M_NS1P_17LinearCombinationISI_fSI_fLNS_15FloatRoundStyleE2EEESH_S1O_JEEENS4_5SM1004TMEM4LOAD26SM100_TMEM_LOAD_16dp32b32xES14_S1E_NS4_39AutoVectorizingCopyWithAssumedAlignmentILi128EEENS4_14SM90_TMA_STOREES1E_S20_S20_EEEvvEEEEvNT_6ParamsE) ;  /* 0xffffff7002207950 */ /* 0x000fea0003c3ffff */
        .weak           $__internal_1_$__cuda_sm10x_tcgen05_guardrail_trap_phase_invalid_during_alloc
        .type           $__internal_1_$__cuda_sm10x_tcgen05_guardrail_trap_phase_invalid_during_alloc,@function
        .size           $__internal_1_$__cuda_sm10x_tcgen05_guardrail_trap_phase_invalid_during_alloc,($__internal_2_$__cuda_sm10x_tcgen05_guardrail_trap_unallocated_columns_being_dealloced - $__internal_1_$__cuda_sm10x_tcgen05_guardrail_trap_phase_invalid_during_alloc)
$__internal_1_$__cuda_sm10x_tcgen05_guardrail_trap_phase_invalid_during_alloc:
[----:B------:R-:W-:Y:S05]  /*8f80*/  BPT.TRAP 0x1 ;  /* 0x000000040000795c */ /* 0x000fea0000300000 */
[----:B------:R-:W-:-:S04]  /*8f90*/  MOV R5, 0x0 ;  /* 0x0000000000057802 */ /* 0x000fc80000000f00 */
[----:B------:R-:W-:Y:S05]  /*8fa0*/  RET.REL.NODEC R4 `(_ZN7cutlass13device_kernelINS_4gemm6kernel13GemmUniversalIN4cute5tupleIJiiiiEEENS1_10collective13CollectiveMmaINS1_35MainloopSm100TmaUmmaWarpSpecializedILi17ELi2ELi4ENS5_IJNS4_1CILi2EEENSA_ILi1EEESC_EEEEENS5_IJNSA_ILi64EEENSA_ILi128EEESF_EEENS_12float_e4m3_tENS5_IJlSC_lEEESI_SJ_NS4_8TiledMMAINS4_8MMA_AtomIJNS4_10MMA_TraitsINS4_19SM100_MMA_F8F6F4_SSEJSI_SI_fSF_SG_NS4_17integral_constantINS4_4UMMA5MajorELSQ_0EEESR_NSO_INSP_7ScaleInELSS_0EEEST_EEEEEENS4_6LayoutINS5_IJSC_SC_SC_EEENS5_IJNSA_ILi0EEESY_SY_EEEEENS5_IJNS4_10UnderscoreES11_S11_EEEEENS4_13SM90_TMA_LOADENS4_14ComposedLayoutINS4_7SwizzleILi2ELi4ELi3EEENS4_18smem_ptr_flag_bitsILi8EEENSW_INS5_IJNSA_ILi8EEESF_EEENS5_IJSF_SC_EEEEEEEvNS4_8identityENS4_23SM90_TMA_LOAD_MULTICASTES1E_vS1F_EENS_8epilogue10collective18CollectiveEpilogueINS1I_23Sm100TmaWarpSpecializedILi2ELi2ELi32ELb0ELb0EEEJSH_NS5_IJNSW_ISF_SC_EES1N_EEESI_SJ_SI_SJ_NS1I_6fusion15FusionCallbacksIS1M_NS1P_17LinearCombinationISI_fSI_fLNS_15FloatRoundStyleE2EEESH_S1O_JEEENS4_5SM1004TMEM4LOAD26SM100_TMEM_LOAD_16dp32b32xES14_S1E_NS4_39AutoVectorizingCopyWithAssumedAlignmentILi128EEENS4_14SM90_TMA_STOREES1E_S20_S20_EEEvvEEEEvNT_6ParamsE) ;  /* 0xffffff7004147950 */ /* 0x000fea0003c3ffff */
        .weak           $__internal_2_$__cuda_sm10x_tcgen05_guardrail_trap_unallocated_columns_being_dealloced
        .type           $__internal_2_$__cuda_sm10x_tcgen05_guardrail_trap_unallocated_columns_being_dealloced,@function
        .size           $__internal_2_$__cuda_sm10x_tcgen05_guardrail_trap_unallocated_columns_being_dealloced,(.L_x_189 - $__internal_2_$__cuda_sm10x_tcgen05_guardrail_trap_unallocated_columns_being_dealloced)
$__internal_2_$__cuda_sm10x_tcgen05_guardrail_trap_unallocated_columns_being_dealloced:
[----:B------:R-:W-:Y:S05]  /*8fb0*/  BPT.TRAP 0x1 ;  /* 0x000000040000795c */ /* 0x000fea0000300000 */
[----:B------:R-:W-:-:S04]  /*8fc0*/  HFMA2 R3, -RZ, RZ, 0, 0 ;  /* 0x00000000ff037431 */ /* 0x000fc800000001ff */
[----:B------:R-:W-:Y:S05]  /*8fd0*/  RET.REL.NODEC R2 `(_ZN7cutlass13device_kernelINS_4gemm6kernel13GemmUniversalIN4cute5tupleIJiiiiEEENS1_10collective13CollectiveMmaINS1_35MainloopSm100TmaUmmaWarpSpecializedILi17ELi2ELi4ENS5_IJNS4_1CILi2EEENSA_ILi1EEESC_EEEEENS5_IJNSA_ILi64EEENSA_ILi128EEESF_EEENS_12float_e4m3_tENS5_IJlSC_lEEESI_SJ_NS4_8TiledMMAINS4_8MMA_AtomIJNS4_10MMA_TraitsINS4_19SM100_MMA_F8F6F4_SSEJSI_SI_fSF_SG_NS4_17integral_constantINS4_4UMMA5MajorELSQ_0EEESR_NSO_INSP_7ScaleInELSS_0EEEST_EEEEEENS4_6LayoutINS5_IJSC_SC_SC_EEENS5_IJNSA_ILi0EEESY_SY_EEEEENS5_IJNS4_10UnderscoreES11_S11_EEEEENS4_13SM90_TMA_LOADENS4_14ComposedLayoutINS4_7SwizzleILi2ELi4ELi3EEENS4_18smem_ptr_flag_bitsILi8EEENSW_INS5_IJNSA_ILi8EEESF_EEENS5_IJSF_SC_EEEEEEEvNS4_8identityENS4_23SM90_TMA_LOAD_MULTICASTES1E_vS1F_EENS_8epilogue10collective18CollectiveEpilogueINS1I_23Sm100TmaWarpSpecializedILi2ELi2ELi32ELb0ELb0EEEJSH_NS5_IJNSW_ISF_SC_EES1N_EEESI_SJ_SI_SJ_NS1I_6fusion15FusionCallbacksIS1M_NS1P_17LinearCombinationISI_fSI_fLNS_15FloatRoundStyleE2EEESH_S1O_JEEENS4_5SM1004TMEM4LOAD26SM100_TMEM_LOAD_16dp32b32xES14_S1E_NS4_39AutoVectorizingCopyWithAssumedAlignmentILi128EEENS4_14SM90_TMA_STOREES1E_S20_S20_EEEvvEEEEvNT_6ParamsE) ;  /* 0xffffff7002087950 */ /* 0x000fea0003c3ffff */
.L_x_188:
[----:B------:R-:W-:-:S00]  /*8fe0*/  BRA `(.L_x_188) ;  /* 0xfffffffc00fc7947 */ /* 0x000fc0000383ffff */
[----:B------:R-:W-:-:S00]  /*8ff0*/  NOP ;  /* 0x0000000000007918 */ /* 0x000fc00000000000 */
        /* <DEDUP_REMOVED lines=8> */
.L_x_189:


//--------------------- .nv.global.init           --------------------------
	.section	.nv.global.init,"aw",@progbits
.nv.global.init:
	.type		$str$27,@object
	.size		$str$27,($str$28 - $str$27)
$str$27:
        /*0000*/ 	.byte	0x28, 0x61, 0x64, 0x64, 0x72, 0x65, 0x73, 0x73, 0x20, 0x26, 0x20, 0x6d, 0x61, 0x73, 0x6b, 0x29
        /*0010*/ 	.byte	0x20, 0x3d, 0x3d, 0x20, 0x30, 0x00
	.type		$str$28,@object
	.size		$str$28,($str$26 - $str$28)
$str$28:
        /*0016*/ 	.byte	0x2f, 0x74, 0x6d, 0x70, 0x2f, 0x63, 0x75, 0x74, 0x6c, 0x61, 0x73, 0x73, 0x5f, 0x73, 0x77, 0x65
        /*0026*/ 	.byte	0x65, 0x70, 0x5f, 0x73, 0x72, 0x63, 0x2f, 0x69, 0x6e, 0x63, 0x6c, 0x75, 0x64, 0x65, 0x2f, 0x63
        /*0036*/ 	.byte	0x75, 0x74, 0x65, 0x2f, 0x70, 0x6f, 0x69, 0x6e, 0x74, 0x65, 0x72, 0x5f, 0x66, 0x6c, 0x61, 0x67
        /*0046*/ 	.byte	0x67, 0x65, 0x64, 0x2e, 0x68, 0x70, 0x70, 0x00
	.type		$str$26,@object
	.size		$str$26,($str$25 - $str$26)
$str$26:
        /*004e*/ 	.byte	0x2f, 0x74, 0x6d, 0x70, 0x2f, 0x63, 0x75, 0x74, 0x6c, 0x61, 0x73, 0x73, 0x5f, 0x73, 0x77, 0x65
        /*005e*/ 	.byte	0x65, 0x70, 0x5f, 0x73, 0x72, 0x63, 0x2f, 0x69, 0x6e, 0x63, 0x6c, 0x75, 0x64, 0x65, 0x2f, 0x63
        /*006e*/ 	.byte	0x75, 0x74, 0x65, 0x2f, 0x61, 0x74, 0x6f, 0x6d, 0x2f, 0x63, 0x6f, 0x70, 0x79, 0x5f, 0x74, 0x72
        /*007e*/ 	.byte	0x61, 0x69, 0x74, 0x73, 0x5f, 0x73, 0x6d, 0x31, 0x30, 0x30, 0x2e, 0x68, 0x70, 0x70, 0x00
	.type		$str$25,@object
	.size		$str$25,(__unnamed_1 - $str$25)
$str$25:
        /*008d*/ 	.byte	0x28, 0x28, 0x75, 0x69, 0x6e, 0x74, 0x33, 0x32, 0x5f, 0x74, 0x28, 0x74, 0x68, 0x72, 0x65, 0x61
        /*009d*/ 	.byte	0x64, 0x49, 0x64, 0x78, 0x2e, 0x78, 0x29, 0x20, 0x2f, 0x20, 0x33, 0x32, 0x29, 0x20, 0x25, 0x20
        /*00ad*/ 	.byte	0x34, 0x29, 0x20, 0x3d, 0x3d, 0x20, 0x28, 0x28, 0x28, 0x74, 0x6d, 0x65, 0x6d, 0x5f, 0x61, 0x64
        /*00bd*/ 	.byte	0x64, 0x72, 0x20, 0x3e, 0x3e, 0x20, 0x31, 0x36, 0x29, 0x20, 0x2f, 0x20, 0x33, 0x32, 0x29, 0x20
        /*00cd*/ 	.byte	0x25, 0x20, 0x34, 0x29, 0x00
	.type		__unnamed_1,@object
	.size		__unnamed_1,(__unnamed_2 - __unnamed_1)
__unnamed_1:
        /*00d2*/ 	.byte	0x61, 0x75, 0x74, 0x6f, 0x20, 0x63, 0x75, 0x74, 0x65, 0x3a, 0x3a, 0x61, 0x73, 0x5f, 0x70, 0x6f
        /* <DEDUP_REMOVED lines=24> */
        /*0262*/ 	.byte	0x3c, 0x34, 0x30, 0x39, 0x36, 0x3e, 0x3e, 0x3e, 0x3e, 0x5d, 0x00
	.type		__unnamed_2,@object
	.size		__unnamed_2,(.L_2 - __unnamed_2)
__unnamed_2:
        /* <DEDUP_REMOVED lines=40> */
        /*04ed*/ 	.byte	0x74, 0x65, 0x3a, 0x3a, 0x43, 0x3c, 0x30, 0x3e, 0x3e, 0x3e, 0x3e, 0x5d, 0x00
.L_2:


//--------------------- .nv.shared._ZN7cutlass13device_kernelINS_4gemm6kernel13GemmUniversalIN4cute5tupleIJiiiiEEENS1_10collective13CollectiveMmaINS1_35MainloopSm100TmaUmmaWarpSpecializedILi17ELi2ELi4ENS5_IJNS4_1CILi2EEENSA_ILi1EEESC_EEEEENS5_IJNSA_ILi64EEENSA_ILi128EEESF_EEENS_12float_e4m3_tENS5_IJlSC_lEEESI_SJ_NS4_8TiledMMAINS4_8MMA_AtomIJNS4_10MMA_TraitsINS4_19SM100_MMA_F8F6F4_SSEJSI_SI_fSF_SG_NS4_17integral_constantINS4_4UMMA5MajorELSQ_0EEESR_NSO_INSP_7ScaleInELSS_0EEEST_EEEEEENS4_6LayoutINS5_IJSC_SC_SC_EEENS5_IJNSA_ILi0EEESY_SY_EEEEENS5_IJNS4_10UnderscoreES11_S11_EEEEENS4_13SM90_TMA_LOADENS4_14ComposedLayoutINS4_7SwizzleILi2ELi4ELi3EEENS4_18smem_ptr_flag_bitsILi8EEENSW_INS5_IJNSA_ILi8EEESF_EEENS5_IJSF_SC_EEEEEEEvNS4_8identityENS4_23SM90_TMA_LOAD_MULTICASTES1E_vS1F_EENS_8epilogue10collective18CollectiveEpilogueINS1I_23Sm100TmaWarpSpecializedILi2ELi2ELi32ELb0ELb0EEEJSH_NS5_IJNSW_ISF_SC_EES1N_EEESI_SJ_SI_SJ_NS1I_6fusion15FusionCallbacksIS1M_NS1P_17LinearCombinationISI_fSI_fLNS_15FloatRoundStyleE2EEESH_S1O_JEEENS4_5SM1004TMEM4LOAD26SM100_TMEM_LOAD_16dp32b32xES14_S1E_NS4_39AutoVectorizingCopyWithAssumedAlignmentILi128EEENS4_14SM90_TMA_STOREES1E_S20_S20_EEEvvEEEEvNT_6ParamsE --------------------------
	.section	.nv.shared._ZN7cutlass13device_kernelINS_4gemm6kernel13GemmUniversalIN4cute5tupleIJiiiiEEENS1_10collective13CollectiveMmaINS1_35MainloopSm100TmaUmmaWarpSpecializedILi17ELi2ELi4ENS5_IJNS4_1CILi2EEENSA_ILi1EEESC_EEEEENS5_IJNSA_ILi64EEENSA_ILi128EEESF_EEENS_12float_e4m3_tENS5_IJlSC_lEEESI_SJ_NS4_8TiledMMAINS4_8MMA_AtomIJNS4_10MMA_TraitsINS4_19SM100_MMA_F8F6F4_SSEJSI_SI_fSF_SG_NS4_17integral_constantINS4_4UMMA5MajorELSQ_0EEESR_NSO_INSP_7ScaleInELSS_0EEEST_EEEEEENS4_6LayoutINS5_IJSC_SC_SC_EEENS5_IJNSA_ILi0EEESY_SY_EEEEENS5_IJNS4_10UnderscoreES11_S11_EEEEENS4_13SM90_TMA_LOADENS4_14ComposedLayoutINS4_7SwizzleILi2ELi4ELi3EEENS4_18smem_ptr_flag_bitsILi8EEENSW_INS5_IJNSA_ILi8EEESF_EEENS5_IJSF_SC_EEEEEEEvNS4_8identityENS4_23SM90_TMA_LOAD_MULTICASTES1E_vS1F_EENS_8epilogue10collective18CollectiveEpilogueINS1I_23Sm100TmaWarpSpecializedILi2ELi2ELi32ELb0ELb0EEEJSH_NS5_IJNSW_ISF_SC_EES1N_EEESI_SJ_SI_SJ_NS1I_6fusion15FusionCallbacksIS1M_NS1P_17LinearCombinationISI_fSI_fLNS_15FloatRoundStyleE2EEESH_S1O_JEEENS4_5SM1004TMEM4LOAD26SM100_TMEM_LOAD_16dp32b32xES14_S1E_NS4_39AutoVectorizingCopyWithAssumedAlignmentILi128EEENS4_14SM90_TMA_STOREES1E_S20_S20_EEEvvEEEEvNT_6ParamsE,"aw",@nobits
	.sectionflags	@""
	.align	16
	.zero		1024


//--------------------- .nv.shared.reserved.0     --------------------------
	.section	.nv.shared.reserved.0,"aw",@nobits
	.weak		__nv_reservedSMEM_offset_0_alias
	.size		__nv_reservedSMEM_offset_0_alias, 0, 64
	.other		__nv_reservedSMEM_offset_0_alias,@"STO_CUDA_RESERVED_SHARED STV_DEFAULT"
__nv_reservedSMEM_offset_0_alias:
	.zero		0
.nv.shared.reserved.0:
	.zero		64
	.weak		__nv_reservedSMEM_tcgen05_partition
	.type		__nv_reservedSMEM_tcgen05_partition,@object
	.size		__nv_reservedSMEM_tcgen05_partition,(.L_0 - __nv_reservedSMEM_tcgen05_partition)
__nv_reservedSMEM_tcgen05_partition:
	.zero		32
.L_0:


//--------------------- .nv.global                --------------------------
	.section	.nv.global,"aw",@nobits
.nv.global:
	.type		_ZN39_INTERNAL_c2f193d4_4_k_cu_69b597e1_82414cute1_E,@object
	.size		_ZN39_INTERNAL_c2f193d4_4_k_cu_69b597e1_82414cute1_E,(_ZN39_INTERNAL_c2f193d4_4_k_cu_69b597e1_82414cuda3std3__45__cpo6cbeginE - _ZN39_INTERNAL_c2f193d4_4_k_cu_69b597e1_82414cute1_E)
_ZN39_INTERNAL_c2f193d4_4_k_cu_69b597e1_82414cute1_E:
	.zero		1
	.type		_ZN39_INTERNAL_c2f193d4_4_k_cu_69b597e1_82414cuda3std3__45__cpo6cbeginE,@object
	.size		_ZN39_INTERNAL_c2f193d4_4_k_cu_69b597e1_82414cuda3std3__45__cpo6cbeginE,(_ZN39_INTERNAL_c2f193d4_4_k_cu_69b597e1_82414cuda3std3__48in_placeE - _ZN39_INTERNAL_c2f193d4_4_k_cu_69b597e1_82414cuda3std3__45__cpo6cbeginE)
_ZN39_INTERNAL_c2f193d4_4_k_cu_69b597e1_82414cuda3std3__45__cpo6cbeginE:
	.zero		1
	.type		_ZN39_INTERNAL_c2f193d4_4_k_cu_69b597e1_82414cuda3std3__48in_placeE,@object
	.size		_ZN39_INTERNAL_c2f193d4_4_k_cu_69b597e1_82414cuda3std3__48in_placeE,(_ZN39_INTERNAL_c2f193d4_4_k_cu_69b597e1_82414cuda3std6ranges3__45__cpo9iter_moveE - _ZN39_INTERNAL_c2f193d4_4_k_cu_69b597e1_82414cuda3std3__48in_placeE)
_ZN39_INTERNAL_c2f193d4_4_k_cu_69b597e1_82414cuda3std3__48in_placeE:
	.zero		1
	.type		_ZN39_INTERNAL_c2f193d4_4_k_cu_69b597e1_82414cuda3std6ranges3__45__cpo9iter_moveE,@object
	.size		_ZN39_INTERNAL_c2f193d4_4_k_cu_69b597e1_82414cuda3std6ranges3__45__cpo9iter_moveE,(_ZN39_INTERNAL_c2f193d4_4_k_cu_69b597e1_82414cuda3std3__45__cpo5beginE - _ZN39_INTERNAL_c2f193d4_4_k_cu_69b597e1_82414cuda3std6ranges3__45__cpo9iter_moveE)
_ZN39_INTERNAL_c2f193d4_4_k_cu_69b597e1_82414cuda3std6ranges3__45__cpo9iter_moveE:
	.zero		1
	.type		_ZN39_INTERNAL_c2f193d4_4_k_cu_69b597e1_82414cuda3std3__45__cpo5beginE,@object
	.size		_ZN39_INTERNAL_c2f193d4_4_k_cu_69b597e1_82414cuda3std3__45__cpo5beginE,(_ZN39_INTERNAL_c2f193d4_4_k_cu_69b597e1_82414cuda3std3__441_GLOBAL__N__c2f193d4_4_k_cu_69b597e1_82416ignoreE - _ZN39_INTERNAL_c2f193d4_4_k_cu_69b597e1_82414cuda3std3__45__cpo5beginE)
_ZN39_INTERNAL_c2f193d4_4_k_cu_69b597e1_82414cuda3std3__45__cpo5beginE:
	.zero		1
	.type		_ZN39_INTERNAL_c2f193d4_4_k_cu_69b597e1_82414cuda3std3__441_GLOBAL__N__c2f193d4_4_k_cu_69b597e1_82416ignoreE,@object
	.size		_ZN39_INTERNAL_c2f193d4_4_k_cu_69b597e1_82414cuda3std3__441_GLOBAL__N__c2f193d4_4_k_cu_69b597e1_82416ignoreE,(_ZN39_INTERNAL_c2f193d4_4_k_cu_69b597e1_82414cute7productE - _ZN39_INTERNAL_c2f193d4_4_k_cu_69b597e1_82414cuda3std3__441_GLOBAL__N__c2f193d4_4_k_cu_69b597e1_82416ignoreE)
_ZN39_INTERNAL_c2f193d4_4_k_cu_69b597e1_82414cuda3std3__441_GLOBAL__N__c2f193d4_4_k_cu_69b597e1_82416ignoreE:
	.zero		1
	.type		_ZN39_INTERNAL_c2f193d4_4_k_cu_69b597e1_82414cute7productE,@object
	.size		_ZN39_INTERNAL_c2f193d4_4_k_cu_69b597e1_82414cute7productE,(_ZN39_INTERNAL_c2f193d4_4_k_cu_69b597e1_82414cuda3std3__45__cpo3endE - _ZN39_INTERNAL_c2f193d4_4_k_cu_69b597e1_82414cute7productE)
_ZN39_INTERNAL_c2f193d4_4_k_cu_69b597e1_82414cute7productE:
	.zero		1
	.type		_ZN39_INTERNAL_c2f193d4_4_k_cu_69b597e1_82414cuda3std3__45__cpo3endE,@object
	.size		_ZN39_INTERNAL_c2f193d4_4_k_cu_69b597e1_82414cuda3std3__45__cpo3endE,(_ZN39_INTERNAL_c2f193d4_4_k_cu_69b597e1_82414cuda3std3__419piecewise_constructE - _ZN39_INTERNAL_c2f193d4_4_k_cu_69b597e1_82414cuda3std3__45__cpo3endE)
_ZN39_INTERNAL_c2f193d4_4_k_cu_69b597e1_82414cuda3std3__45__cpo3endE:
	.zero		1
	.type		_ZN39_INTERNAL_c2f193d4_4_k_cu_69b597e1_82414cuda3std3__419piecewise_constructE,@object
	.size		_ZN39_INTERNAL_c2f193d4_4_k_cu_69b597e1_82414cuda3std3__419piecewise_constructE,(_ZN39_INTERNAL_c2f193d4_4_k_cu_69b597e1_82414cuda3std3__45__cpo4cendE - _ZN39_INTERNAL_c2f193d4_4_k_cu_69b597e1_82414cuda3std3__419piecewise_constructE)
_ZN39_INTERNAL_c2f193d4_4_k_cu_69b597e1_82414cuda3std3__419piecewise_constructE:
	.zero		1
	.type		_ZN39_INTERNAL_c2f193d4_4_k_cu_69b597e1_82414cuda3std3__45__cpo4cendE,@object
	.size		_ZN39_INTERNAL_c2f193d4_4_k_cu_69b597e1_82414cuda3std3__45__cpo4cendE,(_ZN39_INTERNAL_c2f193d4_4_k_cu_69b597e1_82414cuda3std6ranges3__45__cpo4swapE - _ZN39_INTERNAL_c2f193d4_4_k_cu_69b597e1_82414cuda3std3__45__cpo4cendE)
_ZN39_INTERNAL_c2f193d4_4_k_cu_69b597e1_82414cuda3std3__45__cpo4cendE:
	.zero		1
	.type		_ZN39_INTERNAL_c2f193d4_4_k_cu_69b597e1_82414cuda3std6ranges3__45__cpo4swapE,@object
	.size		_ZN39_INTERNAL_c2f193d4_4_k_cu_69b597e1_82414cuda3std6ranges3__45__cpo4swapE,(.L_10 - _ZN39_INTERNAL_c2f193d4_4_k_cu_69b597e1_82414cuda3std6ranges3__45__cpo4swapE)
_ZN39_INTERNAL_c2f193d4_4_k_cu_69b597e1_82414cuda3std6ranges3__45__cpo4swapE:
	.zero		1
.L_10:


//--------------------- .nv.constant0._ZN7cutlass13device_kernelINS_4gemm6kernel13GemmUniversalIN4cute5tupleIJiiiiEEENS1_10collective13CollectiveMmaINS1_35MainloopSm100TmaUmmaWarpSpecializedILi17ELi2ELi4ENS5_IJNS4_1CILi2EEENSA_ILi1EEESC_EEEEENS5_IJNSA_ILi64EEENSA_ILi128EEESF_EEENS_12float_e4m3_tENS5_IJlSC_lEEESI_SJ_NS4_8TiledMMAINS4_8MMA_AtomIJNS4_10MMA_TraitsINS4_19SM100_MMA_F8F6F4_SSEJSI_SI_fSF_SG_NS4_17integral_constantINS4_4UMMA5MajorELSQ_0EEESR_NSO_INSP_7ScaleInELSS_0EEEST_EEEEEENS4_6LayoutINS5_IJSC_SC_SC_EEENS5_IJNSA_ILi0EEESY_SY_EEEEENS5_IJNS4_10UnderscoreES11_S11_EEEEENS4_13SM90_TMA_LOADENS4_14ComposedLayoutINS4_7SwizzleILi2ELi4ELi3EEENS4_18smem_ptr_flag_bitsILi8EEENSW_INS5_IJNSA_ILi8EEESF_EEENS5_IJSF_SC_EEEEEEEvNS4_8identityENS4_23SM90_TMA_LOAD_MULTICASTES1E_vS1F_EENS_8epilogue10collective18CollectiveEpilogueINS1I_23Sm100TmaWarpSpecializedILi2ELi2ELi32ELb0ELb0EEEJSH_NS5_IJNSW_ISF_SC_EES1N_EEESI_SJ_SI_SJ_NS1I_6fusion15FusionCallbacksIS1M_NS1P_17LinearCombinationISI_fSI_fLNS_15FloatRoundStyleE2EEESH_S1O_JEEENS4_5SM1004TMEM4LOAD26SM100_TMEM_LOAD_16dp32b32xES14_S1E_NS4_39AutoVectorizingCopyWithAssumedAlignmentILi128EEENS4_14SM90_TMA_STOREES1E_S20_S20_EEEvvEEEEvNT_6ParamsE --------------------------
	.section	.nv.constant0._ZN7cutlass13device_kernelINS_4gemm6kernel13GemmUniversalIN4cute5tupleIJiiiiEEENS1_10collective13CollectiveMmaINS1_35MainloopSm100TmaUmmaWarpSpecializedILi17ELi2ELi4ENS5_IJNS4_1CILi2EEENSA_ILi1EEESC_EEEEENS5_IJNSA_ILi64EEENSA_ILi128EEESF_EEENS_12float_e4m3_tENS5_IJlSC_lEEESI_SJ_NS4_8TiledMMAINS4_8MMA_AtomIJNS4_10MMA_TraitsINS4_19SM100_MMA_F8F6F4_SSEJSI_SI_fSF_SG_NS4_17integral_constantINS4_4UMMA5MajorELSQ_0EEESR_NSO_INSP_7ScaleInELSS_0EEEST_EEEEEENS4_6LayoutINS5_IJSC_SC_SC_EEENS5_IJNSA_ILi0EEESY_SY_EEEEENS5_IJNS4_10UnderscoreES11_S11_EEEEENS4_13SM90_TMA_LOADENS4_14ComposedLayoutINS4_7SwizzleILi2ELi4ELi3EEENS4_18smem_ptr_flag_bitsILi8EEENSW_INS5_IJNSA_ILi8EEESF_EEENS5_IJSF_SC_EEEEEEEvNS4_8identityENS4_23SM90_TMA_LOAD_MULTICASTES1E_vS1F_EENS_8epilogue10collective18CollectiveEpilogueINS1I_23Sm100TmaWarpSpecializedILi2ELi2ELi32ELb0ELb0EEEJSH_NS5_IJNSW_ISF_SC_EES1N_EEESI_SJ_SI_SJ_NS1I_6fusion15FusionCallbacksIS1M_NS1P_17LinearCombinationISI_fSI_fLNS_15FloatRoundStyleE2EEESH_S1O_JEEENS4_5SM1004TMEM4LOAD26SM100_TMEM_LOAD_16dp32b32xES14_S1E_NS4_39AutoVectorizingCopyWithAssumedAlignmentILi128EEENS4_14SM90_TMA_STOREES1E_S20_S20_EEEvvEEEEvNT_6ParamsE,"a",@progbits
	.sectionflags	@""
	.align	4
.nv.constant0._ZN7cutlass13device_kernelINS_4gemm6kernel13GemmUniversalIN4cute5tupleIJiiiiEEENS1_10collective13CollectiveMmaINS1_35MainloopSm100TmaUmmaWarpSpecializedILi17ELi2ELi4ENS5_IJNS4_1CILi2EEENSA_ILi1EEESC_EEEEENS5_IJNSA_ILi64EEENSA_ILi128EEESF_EEENS_12float_e4m3_tENS5_IJlSC_lEEESI_SJ_NS4_8TiledMMAINS4_8MMA_AtomIJNS4_10MMA_TraitsINS4_19SM100_MMA_F8F6F4_SSEJSI_SI_fSF_SG_NS4_17integral_constantINS4_4UMMA5MajorELSQ_0EEESR_NSO_INSP_7ScaleInELSS_0EEEST_EEEEEENS4_6LayoutINS5_IJSC_SC_SC_EEENS5_IJNSA_ILi0EEESY_SY_EEEEENS5_IJNS4_10UnderscoreES11_S11_EEEEENS4_13SM90_TMA_LOADENS4_14ComposedLayoutINS4_7SwizzleILi2ELi4ELi3EEENS4_18smem_ptr_flag_bitsILi8EEENSW_INS5_IJNSA_ILi8EEESF_EEENS5_IJSF_SC_EEEEEEEvNS4_8identityENS4_23SM90_TMA_LOAD_MULTICASTES1E_vS1F_EENS_8epilogue10collective18CollectiveEpilogueINS1I_23Sm100TmaWarpSpecializedILi2ELi2ELi32ELb0ELb0EEEJSH_NS5_IJNSW_ISF_SC_EES1N_EEESI_SJ_SI_SJ_NS1I_6fusion15FusionCallbacksIS1M_NS1P_17LinearCombinationISI_fSI_fLNS_15FloatRoundStyleE2EEESH_S1O_JEEENS4_5SM1004TMEM4LOAD26SM100_TMEM_LOAD_16dp32b32xES14_S1E_NS4_39AutoVectorizingCopyWithAssumedAlignmentILi128EEENS4_14SM90_TMA_STOREES1E_S20_S20_EEEvvEEEEvNT_6ParamsE:
	.zero		2944


//--------------------- SYMBOLS --------------------------

	.type		.nv.reservedSmem.offset0,@object
	.size		.nv.reservedSmem.offset0,0x4
	.type		.nv.reservedSmem.cap,@object
	.size		.nv.reservedSmem.cap,0x4
	.type		__assertfail,@function
